







.version 6.4
.target sm_75
.address_size 64



.visible .entry _Z12wmma_exampleP6__halfS0_Pfiiiff(
.param .u64 _Z12wmma_exampleP6__halfS0_Pfiiiff_param_0,
.param .u64 _Z12wmma_exampleP6__halfS0_Pfiiiff_param_1,
.param .u64 _Z12wmma_exampleP6__halfS0_Pfiiiff_param_2,
.param .u32 _Z12wmma_exampleP6__halfS0_Pfiiiff_param_3,
.param .u32 _Z12wmma_exampleP6__halfS0_Pfiiiff_param_4,
.param .u32 _Z12wmma_exampleP6__halfS0_Pfiiiff_param_5,
.param .f32 _Z12wmma_exampleP6__halfS0_Pfiiiff_param_6,
.param .f32 _Z12wmma_exampleP6__halfS0_Pfiiiff_param_7
)
{
.reg .pred %p<10>;
.reg .f32 %f<305>;
.reg .b32 %r<211>;
.reg .b64 %rd<70>;


ld.param.u64 %rd9, [_Z12wmma_exampleP6__halfS0_Pfiiiff_param_0];
ld.param.u32 %r28, [_Z12wmma_exampleP6__halfS0_Pfiiiff_param_3];
ld.param.u32 %r30, [_Z12wmma_exampleP6__halfS0_Pfiiiff_param_4];
ld.param.u32 %r29, [_Z12wmma_exampleP6__halfS0_Pfiiiff_param_5];
cvta.to.global.u64 %rd1, %rd9;
mov.u32 %r31, %ntid.x;
mov.u32 %r32, %ctaid.x;
mov.u32 %r33, %tid.x;
mad.lo.s32 %r34, %r31, %r32, %r33;
mov.u32 %r35, WARP_SZ;
div.u32 %r36, %r34, %r35;
mov.u32 %r1, %ntid.y;
mov.u32 %r2, %ctaid.y;
mov.u32 %r3, %tid.y;
mad.lo.s32 %r37, %r1, %r2, %r3;
shl.b32 %r4, %r36, 4;
shl.b32 %r5, %r37, 4;
setp.lt.s32	%p2, %r4, %r28;
setp.lt.s32	%p3, %r5, %r30;
and.pred %p1, %p2, %p3;
mov.f32 %f265, 0f00000000;
setp.lt.s32	%p4, %r29, 1;
mov.f32 %f266, %f265;
mov.f32 %f267, %f265;
mov.f32 %f268, %f265;
mov.f32 %f269, %f265;
mov.f32 %f270, %f265;
mov.f32 %f271, %f265;
mov.f32 %f272, %f265;
@%p4 bra BB0_23;

cvt.s64.s32	%rd3, %r4;
mul.lo.s32 %r6, %r5, %r29;
cvt.s64.s32	%rd4, %r6;
add.s32 %r42, %r29, -1;
shr.u32 %r43, %r42, 4;
add.s32 %r7, %r43, 1;
and.b32 %r41, %r7, 3;
mov.u32 %r205, 0;
mov.f32 %f265, 0f00000000;
setp.eq.s32	%p5, %r41, 0;
mov.f32 %f266, %f265;
mov.f32 %f267, %f265;
mov.f32 %f268, %f265;
mov.f32 %f269, %f265;
mov.f32 %f270, %f265;
mov.f32 %f271, %f265;
mov.f32 %f272, %f265;
@%p5 bra BB0_12;

mov.u32 %r204, 0;
mov.f32 %f265, 0f00000000;
add.s32 %r189, %r29, -1;
shr.u32 %r188, %r189, 4;
add.s32 %r187, %r188, 1;
and.b32 %r186, %r187, 3;
setp.eq.s32	%p6, %r186, 1;
mov.f32 %f266, %f265;
mov.f32 %f267, %f265;
mov.f32 %f268, %f265;
mov.f32 %f269, %f265;
mov.f32 %f270, %f265;
mov.f32 %f271, %f265;
mov.f32 %f272, %f265;
@%p6 bra BB0_9;

mov.u32 %r203, 0;
mov.f32 %f265, 0f00000000;
add.s32 %r194, %r29, -1;
shr.u32 %r193, %r194, 4;
add.s32 %r192, %r193, 1;
and.b32 %r191, %r192, 3;
setp.eq.s32	%p7, %r191, 2;
mov.f32 %f266, %f265;
mov.f32 %f267, %f265;
mov.f32 %f268, %f265;
mov.f32 %f269, %f265;
mov.f32 %f270, %f265;
mov.f32 %f271, %f265;
mov.f32 %f272, %f265;
@%p7 bra BB0_6;

mov.f32 %f265, 0f00000000;
mov.u32 %r203, 16;
mov.f32 %f266, %f265;
mov.f32 %f267, %f265;
mov.f32 %f268, %f265;
mov.f32 %f269, %f265;
mov.f32 %f270, %f265;
mov.f32 %f271, %f265;
mov.f32 %f272, %f265;
@!%p1 bra BB0_6;
bra.uni BB0_5;

BB0_5:
mov.u32 %r202, %tid.x;
mov.u32 %r201, %ctaid.x;
mov.u32 %r200, %ntid.x;
mov.u32 %r199, WARP_SZ;
mad.lo.s32 %r198, %r200, %r201, %r202;
div.u32 %r197, %r198, %r199;
shl.b32 %r196, %r197, 4;
ld.param.u64 %rd68, [_Z12wmma_exampleP6__halfS0_Pfiiiff_param_1];
cvta.to.global.u64 %rd67, %rd68;
mul.wide.s32 %rd11, %r196, 2;
add.s64 %rd12, %rd1, %rd11;
wmma.load.a.sync.aligned.col.m16n16k16.global.f16 {%r46, %r47, %r48, %r49, %r50, %r51, %r52, %r53}, [%rd12], %r28;
mul.wide.s32 %rd13, %r6, 2;
add.s64 %rd14, %rd67, %rd13;
wmma.load.b.sync.aligned.col.m16n16k16.global.f16 {%r54, %r55, %r56, %r57, %r58, %r59, %r60, %r61}, [%rd14], %r29;
mov.f32 %f187, 0f00000000;
wmma.mma.sync.aligned.col.col.m16n16k16.f32.f32 {%f265, %f266, %f267, %f268, %f269, %f270, %f271, %f272}, {%r46, %r47, %r48, %r49, %r50, %r51, %r52, %r53}, {%r54, %r55, %r56, %r57, %r58, %r59, %r60, %r61}, {%f187, %f187, %f187, %f187, %f187, %f187, %f187, %f187};

BB0_6:
@!%p1 bra BB0_8;
bra.uni BB0_7;

BB0_7:
ld.param.u64 %rd66, [_Z12wmma_exampleP6__halfS0_Pfiiiff_param_1];
cvta.to.global.u64 %rd65, %rd66;
mul.lo.s32 %r62, %r203, %r28;
cvt.s64.s32	%rd15, %r62;
add.s64 %rd16, %rd15, %rd3;
shl.b64 %rd17, %rd16, 1;
add.s64 %rd18, %rd1, %rd17;
wmma.load.a.sync.aligned.col.m16n16k16.global.f16 {%r63, %r64, %r65, %r66, %r67, %r68, %r69, %r70}, [%rd18], %r28;
cvt.u64.u32	%rd19, %r203;
add.s64 %rd20, %rd19, %rd4;
shl.b64 %rd21, %rd20, 1;
add.s64 %rd22, %rd65, %rd21;
wmma.load.b.sync.aligned.col.m16n16k16.global.f16 {%r71, %r72, %r73, %r74, %r75, %r76, %r77, %r78}, [%rd22], %r29;
wmma.mma.sync.aligned.col.col.m16n16k16.f32.f32 {%f265, %f266, %f267, %f268, %f269, %f270, %f271, %f272}, {%r63, %r64, %r65, %r66, %r67, %r68, %r69, %r70}, {%r71, %r72, %r73, %r74, %r75, %r76, %r77, %r78}, {%f265, %f266, %f267, %f268, %f269, %f270, %f271, %f272};

BB0_8:
add.s32 %r204, %r203, 16;

BB0_9:
@!%p1 bra BB0_11;
bra.uni BB0_10;

BB0_10:
ld.param.u64 %rd64, [_Z12wmma_exampleP6__halfS0_Pfiiiff_param_1];
cvta.to.global.u64 %rd63, %rd64;
mul.lo.s32 %r79, %r204, %r28;
cvt.s64.s32	%rd23, %r79;
add.s64 %rd24, %rd23, %rd3;
shl.b64 %rd25, %rd24, 1;
add.s64 %rd26, %rd1, %rd25;
wmma.load.a.sync.aligned.col.m16n16k16.global.f16 {%r80, %r81, %r82, %r83, %r84, %r85, %r86, %r87}, [%rd26], %r28;
cvt.s64.s32	%rd27, %r204;
add.s64 %rd28, %rd27, %rd4;
shl.b64 %rd29, %rd28, 1;
add.s64 %rd30, %rd63, %rd29;
wmma.load.b.sync.aligned.col.m16n16k16.global.f16 {%r88, %r89, %r90, %r91, %r92, %r93, %r94, %r95}, [%rd30], %r29;
wmma.mma.sync.aligned.col.col.m16n16k16.f32.f32 {%f265, %f266, %f267, %f268, %f269, %f270, %f271, %f272}, {%r80, %r81, %r82, %r83, %r84, %r85, %r86, %r87}, {%r88, %r89, %r90, %r91, %r92, %r93, %r94, %r95}, {%f265, %f266, %f267, %f268, %f269, %f270, %f271, %f272};

BB0_11:
add.s32 %r205, %r204, 16;

BB0_12:
add.s32 %r169, %r29, -1;
shr.u32 %r168, %r169, 4;
add.s32 %r167, %r168, 1;
setp.lt.u32	%p8, %r167, 4;
@%p8 bra BB0_23;

mov.u32 %r173, %tid.y;
mov.u32 %r172, %ctaid.y;
mov.u32 %r171, %ntid.y;
mad.lo.s32 %r170, %r171, %r172, %r173;
ld.param.u64 %rd61, [_Z12wmma_exampleP6__halfS0_Pfiiiff_param_1];
cvta.to.global.u64 %rd60, %rd61;
cvt.s64.s32	%rd31, %r205;
mul.lo.s32 %r97, %r29, %r170;
shl.b32 %r98, %r97, 4;
cvt.s64.s32	%rd32, %r98;
add.s64 %rd33, %rd31, %rd32;
shl.b64 %rd34, %rd33, 1;
add.s64 %rd69, %rd60, %rd34;
add.s32 %r99, %r205, 48;
mul.lo.s32 %r209, %r28, %r99;
shl.b32 %r14, %r28, 6;
add.s32 %r100, %r205, 32;
mul.lo.s32 %r208, %r28, %r100;
mul.lo.s32 %r207, %r205, %r28;
add.s32 %r101, %r205, 16;
mul.lo.s32 %r206, %r28, %r101;

BB0_14:
@!%p1 bra BB0_16;
bra.uni BB0_15;

BB0_15:
cvt.s64.s32	%rd35, %r207;
add.s64 %rd36, %rd35, %rd3;
shl.b64 %rd37, %rd36, 1;
add.s64 %rd38, %rd1, %rd37;
wmma.load.a.sync.aligned.col.m16n16k16.global.f16 {%r102, %r103, %r104, %r105, %r106, %r107, %r108, %r109}, [%rd38], %r28;
wmma.load.b.sync.aligned.col.m16n16k16.global.f16 {%r110, %r111, %r112, %r113, %r114, %r115, %r116, %r117}, [%rd69], %r29;
wmma.mma.sync.aligned.col.col.m16n16k16.f32.f32 {%f265, %f266, %f267, %f268, %f269, %f270, %f271, %f272}, {%r102, %r103, %r104, %r105, %r106, %r107, %r108, %r109}, {%r110, %r111, %r112, %r113, %r114, %r115, %r116, %r117}, {%f265, %f266, %f267, %f268, %f269, %f270, %f271, %f272};

BB0_16:
@!%p1 bra BB0_18;
bra.uni BB0_17;

BB0_17:
cvt.s64.s32	%rd39, %r206;
add.s64 %rd40, %rd39, %rd3;
shl.b64 %rd41, %rd40, 1;
add.s64 %rd42, %rd1, %rd41;
wmma.load.a.sync.aligned.col.m16n16k16.global.f16 {%r118, %r119, %r120, %r121, %r122, %r123, %r124, %r125}, [%rd42], %r28;
add.s64 %rd43, %rd69, 32;
wmma.load.b.sync.aligned.col.m16n16k16.global.f16 {%r126, %r127, %r128, %r129, %r130, %r131, %r132, %r133}, [%rd43], %r29;
wmma.mma.sync.aligned.col.col.m16n16k16.f32.f32 {%f265, %f266, %f267, %f268, %f269, %f270, %f271, %f272}, {%r118, %r119, %r120, %r121, %r122, %r123, %r124, %r125}, {%r126, %r127, %r128, %r129, %r130, %r131, %r132, %r133}, {%f265, %f266, %f267, %f268, %f269, %f270, %f271, %f272};

BB0_18:
@!%p1 bra BB0_20;
bra.uni BB0_19;

BB0_19:
cvt.s64.s32	%rd44, %r208;
add.s64 %rd45, %rd44, %rd3;
shl.b64 %rd46, %rd45, 1;
add.s64 %rd47, %rd1, %rd46;
wmma.load.a.sync.aligned.col.m16n16k16.global.f16 {%r134, %r135, %r136, %r137, %r138, %r139, %r140, %r141}, [%rd47], %r28;
add.s64 %rd48, %rd69, 64;
wmma.load.b.sync.aligned.col.m16n16k16.global.f16 {%r142, %r143, %r144, %r145, %r146, %r147, %r148, %r149}, [%rd48], %r29;
wmma.mma.sync.aligned.col.col.m16n16k16.f32.f32 {%f265, %f266, %f267, %f268, %f269, %f270, %f271, %f272}, {%r134, %r135, %r136, %r137, %r138, %r139, %r140, %r141}, {%r142, %r143, %r144, %r145, %r146, %r147, %r148, %r149}, {%f265, %f266, %f267, %f268, %f269, %f270, %f271, %f272};

BB0_20:
@!%p1 bra BB0_22;
bra.uni BB0_21;

BB0_21:
cvt.s64.s32	%rd49, %r209;
add.s64 %rd50, %rd49, %rd3;
shl.b64 %rd51, %rd50, 1;
add.s64 %rd52, %rd1, %rd51;
wmma.load.a.sync.aligned.col.m16n16k16.global.f16 {%r150, %r151, %r152, %r153, %r154, %r155, %r156, %r157}, [%rd52], %r28;
add.s64 %rd53, %rd69, 96;
wmma.load.b.sync.aligned.col.m16n16k16.global.f16 {%r158, %r159, %r160, %r161, %r162, %r163, %r164, %r165}, [%rd53], %r29;
wmma.mma.sync.aligned.col.col.m16n16k16.f32.f32 {%f265, %f266, %f267, %f268, %f269, %f270, %f271, %f272}, {%r150, %r151, %r152, %r153, %r154, %r155, %r156, %r157}, {%r158, %r159, %r160, %r161, %r162, %r163, %r164, %r165}, {%f265, %f266, %f267, %f268, %f269, %f270, %f271, %f272};

BB0_22:
add.s32 %r209, %r209, %r14;
add.s32 %r208, %r208, %r14;
add.s32 %r207, %r207, %r14;
add.s32 %r206, %r206, %r14;
add.s32 %r205, %r205, 64;
setp.lt.s32	%p9, %r205, %r29;
add.s64 %rd69, %rd69, 128;
@%p9 bra BB0_14;

BB0_23:
@!%p1 bra BB0_25;
bra.uni BB0_24;

BB0_24:
ld.param.f32 %f213, [_Z12wmma_exampleP6__halfS0_Pfiiiff_param_6];
ld.param.f32 %f212, [_Z12wmma_exampleP6__halfS0_Pfiiiff_param_7];
ld.param.u64 %rd62, [_Z12wmma_exampleP6__halfS0_Pfiiiff_param_2];
mov.u32 %r185, %tid.y;
mov.u32 %r184, %ctaid.y;
mov.u32 %r183, %ntid.y;
mad.lo.s32 %r182, %r183, %r184, %r185;
shl.b32 %r181, %r182, 4;
mov.u32 %r180, %tid.x;
mov.u32 %r179, %ctaid.x;
mov.u32 %r178, %ntid.x;
mov.u32 %r177, WARP_SZ;
mad.lo.s32 %r176, %r178, %r179, %r180;
div.u32 %r175, %r176, %r177;
shl.b32 %r174, %r175, 4;
cvt.s64.s32	%rd54, %r174;
mul.lo.s32 %r166, %r181, %r28;
cvt.s64.s32	%rd55, %r166;
add.s64 %rd56, %rd55, %rd54;
cvta.to.global.u64 %rd57, %rd62;
shl.b64 %rd58, %rd56, 2;
add.s64 %rd59, %rd57, %rd58;
wmma.load.c.sync.aligned.col.m16n16k16.global.f32 {%f188, %f189, %f190, %f191, %f192, %f193, %f194, %f195}, [%rd59], %r28;
mul.f32 %f196, %f188, %f212;
fma.rn.f32 %f197, %f265, %f213, %f196;
mul.f32 %f198, %f189, %f212;
fma.rn.f32 %f199, %f266, %f213, %f198;
mul.f32 %f200, %f190, %f212;
fma.rn.f32 %f201, %f267, %f213, %f200;
mul.f32 %f202, %f191, %f212;
fma.rn.f32 %f203, %f268, %f213, %f202;
mul.f32 %f204, %f192, %f212;
fma.rn.f32 %f205, %f269, %f213, %f204;
mul.f32 %f206, %f193, %f212;
fma.rn.f32 %f207, %f270, %f213, %f206;
mul.f32 %f208, %f194, %f212;
fma.rn.f32 %f209, %f271, %f213, %f208;
mul.f32 %f210, %f195, %f212;
fma.rn.f32 %f211, %f272, %f213, %f210;
wmma.store.d.sync.aligned.col.m16n16k16.global.f32 [%rd59], {%f197, %f199, %f201, %f203, %f205, %f207, %f209, %f211}, %r28;

BB0_25:
ret;
}


.visible .entry _Z17convertFp32ToFp16P6__halfPfi(
.param .u64 _Z17convertFp32ToFp16P6__halfPfi_param_0,
.param .u64 _Z17convertFp32ToFp16P6__halfPfi_param_1,
.param .u32 _Z17convertFp32ToFp16P6__halfPfi_param_2
)
{
.reg .pred %p<2>;
.reg .b16 %rs<2>;
.reg .f32 %f<2>;
.reg .b32 %r<6>;
.reg .b64 %rd<9>;


ld.param.u64 %rd1, [_Z17convertFp32ToFp16P6__halfPfi_param_0];
ld.param.u64 %rd2, [_Z17convertFp32ToFp16P6__halfPfi_param_1];
ld.param.u32 %r2, [_Z17convertFp32ToFp16P6__halfPfi_param_2];
mov.u32 %r3, %ntid.x;
mov.u32 %r4, %ctaid.x;
mov.u32 %r5, %tid.x;
mad.lo.s32 %r1, %r4, %r3, %r5;
setp.ge.s32	%p1, %r1, %r2;
@%p1 bra BB1_2;

cvta.to.global.u64 %rd3, %rd2;
mul.wide.s32 %rd4, %r1, 4;
add.s64 %rd5, %rd3, %rd4;
ld.global.f32 %f1, [%rd5];

	{ cvt.rn.f16.f32 %rs1, %f1;}


	cvta.to.global.u64 %rd6, %rd1;
mul.wide.s32 %rd7, %r1, 2;
add.s64 %rd8, %rd6, %rd7;
st.global.u16 [%rd8], %rs1;

BB1_2:
ret;
}




// ===== COMPILED SASS (sm_100) =====

	.target	sm_100

	.elftype	@"ET_EXEC"


//--------------------- .note.nv.tkinfo           --------------------------
	.section	.note.nv.tkinfo,"",@"SHT_NOTE"
	.sectionflags	@"SHF_NOTE_NV_TKINFO"
	.tkinfo
        /*0018*/ 	.word	0x00000002
        /*0030*/ 	.string	""
        /*0030*/ 	.string	"ptxas"
        /*0030*/ 	.string	"Cuda compilation tools, release 13.0, V13.0.88"
        /*0030*/ 	.string	"Build cuda_13.0.r13.0/compiler.36424714_0"
        /*0030*/ 	.string	"-arch sm_100 "



//--------------------- .note.nv.cuinfo           --------------------------
	.section	.note.nv.cuinfo,"",@"SHT_NOTE"
	.sectionflags	@"SHF_NOTE_NV_CUINFO"
        /*0018*/ 	.short	0x0002
        /*001a*/ 	.short	0x004b
        /*001c*/ 	.short	0x0082
	.zero		2


//--------------------- .nv.info                  --------------------------
	.section	.nv.info,"",@"SHT_CUDA_INFO"
	.align	4


	//----- nvinfo : EIATTR_REGCOUNT
	.align		4
        /*0000*/ 	.byte	0x04, 0x2f
        /*0002*/ 	.short	(.L_1 - .L_0)
	.align		4
.L_0:
        /*0004*/ 	.word	index@(_Z12wmma_exampleP6__halfS0_Pfiiiff)
        /*0008*/ 	.word	0x00000020


	//----- nvinfo : EIATTR_FRAME_SIZE
	.align		4
.L_1:
        /*000c*/ 	.byte	0x04, 0x11
        /*000e*/ 	.short	(.L_3 - .L_2)
	.align		4
.L_2:
        /*0010*/ 	.word	index@(_Z12wmma_exampleP6__halfS0_Pfiiiff)
        /*0014*/ 	.word	0x00000000


	//----- nvinfo : EIATTR_REGCOUNT
	.align		4
.L_3:
        /*0018*/ 	.byte	0x04, 0x2f
        /*001a*/ 	.short	(.L_5 - .L_4)
	.align		4
.L_4:
        /*001c*/ 	.word	index@(_Z17convertFp32ToFp16P6__halfPfi)
        /*0020*/ 	.word	0x0000000a


	//----- nvinfo : EIATTR_FRAME_SIZE
	.align		4
.L_5:
        /*0024*/ 	.byte	0x04, 0x11
        /*0026*/ 	.short	(.L_7 - .L_6)
	.align		4
.L_6:
        /*0028*/ 	.word	index@(_Z17convertFp32ToFp16P6__halfPfi)
        /*002c*/ 	.word	0x00000000


	//----- nvinfo : EIATTR_MIN_STACK_SIZE
	.align		4
.L_7:
        /*0030*/ 	.byte	0x04, 0x12
        /*0032*/ 	.short	(.L_9 - .L_8)
	.align		4
.L_8:
        /*0034*/ 	.word	index@(_Z17convertFp32ToFp16P6__halfPfi)
        /*0038*/ 	.word	0x00000000


	//----- nvinfo : EIATTR_MIN_STACK_SIZE
	.align		4
.L_9:
        /*003c*/ 	.byte	0x04, 0x12
        /*003e*/ 	.short	(.L_11 - .L_10)
	.align		4
.L_10:
        /*0040*/ 	.word	index@(_Z12wmma_exampleP6__halfS0_Pfiiiff)
        /*0044*/ 	.word	0x00000000
.L_11:


//--------------------- .nv.compat                --------------------------
	.section	.nv.compat,"",@"SHT_CUDA_COMPAT_INFO"
	.align	4
        /*0000*/ 	.byte	0x02, 0x09, 0x00, 0x00, 0x02, 0x02, 0x01, 0x00, 0x02, 0x05, 0x05, 0x00, 0x03, 0x07, 0x01, 0x01
        /*0010*/ 	.byte	0x02, 0x03, 0x00, 0x00, 0x02, 0x06, 0x01, 0x00, 0x04, 0x0b, 0x08, 0x00, 0x09, 0x00, 0x00, 0x00
        /*0020*/ 	.byte	0x00, 0x00, 0x00, 0x00


//--------------------- .nv.info._Z17convertFp32ToFp16P6__halfPfi --------------------------
	.section	.nv.info._Z17convertFp32ToFp16P6__halfPfi,"",@"SHT_CUDA_INFO"
	.sectionflags	@""
	.align	4


	//----- nvinfo : EIATTR_CUDA_API_VERSION
	.align		4
        /*0000*/ 	.byte	0x04, 0x37
        /*0002*/ 	.short	(.L_13 - .L_12)
.L_12:
        /*0004*/ 	.word	0x00000082


	//----- nvinfo : EIATTR_KPARAM_INFO
	.align		4
.L_13:
        /*0008*/ 	.byte	0x04, 0x17
        /*000a*/ 	.short	(.L_15 - .L_14)
.L_14:
        /*000c*/ 	.word	0x00000000
        /*0010*/ 	.short	0x0002
        /*0012*/ 	.short	0x0010
        /*0014*/ 	.byte	0x00, 0xf0, 0x11, 0x00


	//----- nvinfo : EIATTR_KPARAM_INFO
	.align		4
.L_15:
        /*0018*/ 	.byte	0x04, 0x17
        /*001a*/ 	.short	(.L_17 - .L_16)
.L_16:
        /*001c*/ 	.word	0x00000000
        /*0020*/ 	.short	0x0001
        /*0022*/ 	.short	0x0008
        /*0024*/ 	.byte	0x00, 0xf0, 0x21, 0x00


	//----- nvinfo : EIATTR_KPARAM_INFO
	.align		4
.L_17:
        /*0028*/ 	.byte	0x04, 0x17
        /*002a*/ 	.short	(.L_19 - .L_18)
.L_18:
        /*002c*/ 	.word	0x00000000
        /*0030*/ 	.short	0x0000
        /*0032*/ 	.short	0x0000
        /*0034*/ 	.byte	0x00, 0xf0, 0x21, 0x00


	//----- nvinfo : EIATTR_SPARSE_MMA_MASK
	.align		4
.L_19:
        /*0038*/ 	.byte	0x03, 0x50
        /*003a*/ 	.short	0x0000


	//----- nvinfo : EIATTR_MAXREG_COUNT
	.align		4
        /*003c*/ 	.byte	0x03, 0x1b
        /*003e*/ 	.short	0x00ff


	//----- nvinfo : EIATTR_MERCURY_ISA_VERSION
	.align		4
        /*0040*/ 	.byte	0x03, 0x5f
        /*0042*/ 	.short	0x0101


	//----- nvinfo : EIATTR_VRC_CTA_INIT_COUNT
	.align		4
        /*0044*/ 	.byte	0x02, 0x4a
	.zero		1
	.zero		1


	//----- nvinfo : EIATTR_EXIT_INSTR_OFFSETS
	.align		4
        /*0048*/ 	.byte	0x04, 0x1c
        /*004a*/ 	.short	(.L_21 - .L_20)


	//   ....[0]....
.L_20:
        /*004c*/ 	.word	0x00000070


	//   ....[1]....
        /*0050*/ 	.word	0x00000100


	//----- nvinfo : EIATTR_CBANK_PARAM_SIZE
	.align		4
.L_21:
        /*0054*/ 	.byte	0x03, 0x19
        /*0056*/ 	.short	0x0014


	//----- nvinfo : EIATTR_PARAM_CBANK
	.align		4
        /*0058*/ 	.byte	0x04, 0x0a
        /*005a*/ 	.short	(.L_23 - .L_22)
	.align		4
.L_22:
        /*005c*/ 	.word	index@(.nv.constant0._Z17convertFp32ToFp16P6__halfPfi)
        /*0060*/ 	.short	0x0380
        /*0062*/ 	.short	0x0014


	//----- nvinfo : EIATTR_SW_WAR
	.align		4
.L_23:
        /*0064*/ 	.byte	0x04, 0x36
        /*0066*/ 	.short	(.L_25 - .L_24)
.L_24:
        /*0068*/ 	.word	0x00000008
.L_25:


//--------------------- .nv.info._Z12wmma_exampleP6__halfS0_Pfiiiff --------------------------
	.section	.nv.info._Z12wmma_exampleP6__halfS0_Pfiiiff,"",@"SHT_CUDA_INFO"
	.sectionflags	@""
	.align	4


	//----- nvinfo : EIATTR_CUDA_API_VERSION
	.align		4
        /*0000*/ 	.byte	0x04, 0x37
        /*0002*/ 	.short	(.L_27 - .L_26)
.L_26:
        /*0004*/ 	.word	0x00000082


	//----- nvinfo : EIATTR_KPARAM_INFO
	.align		4
.L_27:
        /*0008*/ 	.byte	0x04, 0x17
        /*000a*/ 	.short	(.L_29 - .L_28)
.L_28:
        /*000c*/ 	.word	0x00000000
        /*0010*/ 	.short	0x0007
        /*0012*/ 	.short	0x0028
        /*0014*/ 	.byte	0x00, 0xf0, 0x11, 0x00


	//----- nvinfo : EIATTR_KPARAM_INFO
	.align		4
.L_29:
        /*0018*/ 	.byte	0x04, 0x17
        /*001a*/ 	.short	(.L_31 - .L_30)
.L_30:
        /*001c*/ 	.word	0x00000000
        /*0020*/ 	.short	0x0006
        /*0022*/ 	.short	0x0024
        /*0024*/ 	.byte	0x00, 0xf0, 0x11, 0x00


	//----- nvinfo : EIATTR_KPARAM_INFO
	.align		4
.L_31:
        /*0028*/ 	.byte	0x04, 0x17
        /*002a*/ 	.short	(.L_33 - .L_32)
.L_32:
        /*002c*/ 	.word	0x00000000
        /*0030*/ 	.short	0x0005
        /*0032*/ 	.short	0x0020
        /*0034*/ 	.byte	0x00, 0xf0, 0x11, 0x00


	//----- nvinfo : EIATTR_KPARAM_INFO
	.align		4
.L_33:
        /*0038*/ 	.byte	0x04, 0x17
        /*003a*/ 	.short	(.L_35 - .L_34)
.L_34:
        /*003c*/ 	.word	0x00000000
        /*0040*/ 	.short	0x0004
        /*0042*/ 	.short	0x001c
        /*0044*/ 	.byte	0x00, 0xf0, 0x11, 0x00


	//----- nvinfo : EIATTR_KPARAM_INFO
	.align		4
.L_35:
        /*0048*/ 	.byte	0x04, 0x17
        /*004a*/ 	.short	(.L_37 - .L_36)
.L_36:
        /*004c*/ 	.word	0x00000000
        /*0050*/ 	.short	0x0003
        /*0052*/ 	.short	0x0018
        /*0054*/ 	.byte	0x00, 0xf0, 0x11, 0x00


	//----- nvinfo : EIATTR_KPARAM_INFO
	.align		4
.L_37:
        /*0058*/ 	.byte	0x04, 0x17
        /*005a*/ 	.short	(.L_39 - .L_38)
.L_38:
        /*005c*/ 	.word	0x00000000
        /*0060*/ 	.short	0x0002
        /*0062*/ 	.short	0x0010
        /*0064*/ 	.byte	0x00, 0xf0, 0x21, 0x00


	//----- nvinfo : EIATTR_KPARAM_INFO
	.align		4
.L_39:
        /*0068*/ 	.byte	0x04, 0x17
        /*006a*/ 	.short	(.L_41 - .L_40)
.L_40:
        /*006c*/ 	.word	0x00000000
        /*0070*/ 	.short	0x0001
        /*0072*/ 	.short	0x0008
        /*0074*/ 	.byte	0x00, 0xf0, 0x21, 0x00


	//----- nvinfo : EIATTR_KPARAM_INFO
	.align		4
.L_41:
        /*0078*/ 	.byte	0x04, 0x17
        /*007a*/ 	.short	(.L_43 - .L_42)
.L_42:
        /*007c*/ 	.word	0x00000000
        /*0080*/ 	.short	0x0000
        /*0082*/ 	.short	0x0000
        /*0084*/ 	.byte	0x00, 0xf0, 0x21, 0x00


	//----- nvinfo : EIATTR_SPARSE_MMA_MASK
	.align		4
.L_43:
        /*0088*/ 	.byte	0x03, 0x50
        /*008a*/ 	.short	0x0000


	//----- nvinfo : EIATTR_WMMA_USED
	.align		4
        /*008c*/ 	.byte	0x01, 0x2b
	.zero		2


	//----- nvinfo : EIATTR_MAXREG_COUNT
	.align		4
        /*0090*/ 	.byte	0x03, 0x1b
        /*0092*/ 	.short	0x00ff


	//----- nvinfo : EIATTR_MERCURY_ISA_VERSION
	.align		4
        /*0094*/ 	.byte	0x03, 0x5f
        /*0096*/ 	.short	0x0101


	//----- nvinfo : EIATTR_VRC_CTA_INIT_COUNT
	.align		4
        /*0098*/ 	.byte	0x02, 0x4a
	.zero		1
	.zero		1


	//----- nvinfo : EIATTR_EXIT_INSTR_OFFSETS
	.align		4
        /*009c*/ 	.byte	0x04, 0x1c
        /*009e*/ 	.short	(.L_45 - .L_44)


	//   ....[0]....
.L_44:
        /*00a0*/ 	.word	0x00001820


	//   ....[1]....
        /*00a4*/ 	.word	0x00001d40


	//----- nvinfo : EIATTR_CRS_STACK_SIZE
	.align		4
.L_45:
        /*00a8*/ 	.byte	0x04, 0x1e
        /*00aa*/ 	.short	(.L_47 - .L_46)
.L_46:
        /*00ac*/ 	.word	0x00000000


	//----- nvinfo : EIATTR_CBANK_PARAM_SIZE
	.align		4
.L_47:
        /*00b0*/ 	.byte	0x03, 0x19
        /*00b2*/ 	.short	0x002c


	//----- nvinfo : EIATTR_PARAM_CBANK
	.align		4
        /*00b4*/ 	.byte	0x04, 0x0a
        /*00b6*/ 	.short	(.L_49 - .L_48)
	.align		4
.L_48:
        /*00b8*/ 	.word	index@(.nv.constant0._Z12wmma_exampleP6__halfS0_Pfiiiff)
        /*00bc*/ 	.short	0x0380
        /*00be*/ 	.short	0x002c


	//----- nvinfo : EIATTR_SW_WAR
	.align		4
.L_49:
        /*00c0*/ 	.byte	0x04, 0x36
        /*00c2*/ 	.short	(.L_51 - .L_50)
.L_50:
        /*00c4*/ 	.word	0x00000008
.L_51:


//--------------------- .nv.callgraph             --------------------------
	.section	.nv.callgraph,"",@"SHT_CUDA_CALLGRAPH"
	.align	4
	.sectionentsize	8
	.align		4
        /*0000*/ 	.word	0x00000000
	.align		4
        /*0004*/ 	.word	0xffffffff
	.align		4
        /*0008*/ 	.word	0x00000000
	.align		4
        /*000c*/ 	.word	0xfffffffe
	.align		4
        /*0010*/ 	.word	0x00000000
	.align		4
        /*0014*/ 	.word	0xfffffffd
	.align		4
        /*0018*/ 	.word	0x00000000
	.align		4
        /*001c*/ 	.word	0xfffffffc


//--------------------- .text._Z17convertFp32ToFp16P6__halfPfi --------------------------
	.section	.text._Z17convertFp32ToFp16P6__halfPfi,"ax",@progbits
	.align	128
        .global         _Z17convertFp32ToFp16P6__halfPfi
        .type           _Z17convertFp32ToFp16P6__halfPfi,@function
        .size           _Z17convertFp32ToFp16P6__halfPfi,(.L_x_14 - _Z17convertFp32ToFp16P6__halfPfi)
        .other          _Z17convertFp32ToFp16P6__halfPfi,@"STO_CUDA_ENTRY STV_DEFAULT"
_Z17convertFp32ToFp16P6__halfPfi:
.text._Z17convertFp32ToFp16P6__halfPfi:
[----:B------:R-:W-:Y:S01]  /*0000*/  LDC R1, c[0x0][0x37c] ;  /* 0x0000df00ff017b82 */ /* 0x000fe20000000800 */
[----:B------:R-:W0:Y:S01]  /*0010*/  S2R R7, SR_CTAID.X ;  /* 0x0000000000077919 */ /* 0x000e220000002500 */
[----:B------:R-:W0:Y:S01]  /*0020*/  LDCU UR4, c[0x0][0x360] ;  /* 0x00006c00ff0477ac */ /* 0x000e220008000800 */
[----:B------:R-:W0:Y:S01]  /*0030*/  S2R R0, SR_TID.X ;  /* 0x0000000000007919 */ /* 0x000e220000002100 */
[----:B------:R-:W1:Y:S01]  /*0040*/  LDCU UR5, c[0x0][0x390] ;  /* 0x00007200ff0577ac */ /* 0x000e620008000800 */
[----:B0-----:R-:W-:-:S05]  /*0050*/  IMAD R7, R7, UR4, R0 ;  /* 0x0000000407077c24 */ /* 0x001fca000f8e0200 */
[----:B-1----:R-:W-:-:S13]  /*0060*/  ISETP.GE.AND P0, PT, R7, UR5, PT ;  /* 0x0000000507007c0c */ /* 0x002fda000bf06270 */
[----:B------:R-:W-:Y:S05]  /*0070*/  @P0 EXIT ;  /* 0x000000000000094d */ /* 0x000fea0003800000 */
[----:B------:R-:W0:Y:S01]  /*0080*/  LDC.64 R2, c[0x0][0x388] ;  /* 0x0000e200ff027b82 */ /* 0x000e220000000a00 */
[----:B------:R-:W1:Y:S07]  /*0090*/  LDCU.64 UR4, c[0x0][0x358] ;  /* 0x00006b00ff0477ac */ /* 0x000e6e0008000a00 */
[----:B------:R-:W2:Y:S01]  /*00a0*/  LDC.64 R4, c[0x0][0x380] ;  /* 0x0000e000ff047b82 */ /* 0x000ea20000000a00 */
[----:B0-----:R-:W-:-:S06]  /*00b0*/  IMAD.WIDE R2, R7, 0x4, R2 ;  /* 0x0000000407027825 */ /* 0x001fcc00078e0202 */
[----:B-1----:R-:W3:Y:S01]  /*00c0*/  LDG.E R2, desc[UR4][R2.64] ;  /* 0x0000000402027981 */ /* 0x002ee2000c1e1900 */
[----:B--2---:R-:W-:Y:S01]  /*00d0*/  IMAD.WIDE R4, R7, 0x2, R4 ;  /* 0x0000000207047825 */ /* 0x004fe200078e0204 */
[----:B---3--:R-:W-:-:S05]  /*00e0*/  F2FP.F16.F32.PACK_AB R0, RZ, R2 ;  /* 0x00000002ff00723e */ /* 0x008fca00000000ff */
[----:B------:R-:W-:Y:S01]  /*00f0*/  STG.E.U16 desc[UR4][R4.64], R0 ;  /* 0x0000000004007986 */ /* 0x000fe2000c101504 */
[----:B------:R-:W-:Y:S05]  /*0100*/  EXIT ;  /* 0x000000000000794d */ /* 0x000fea0003800000 */
.L_x_0:
[----:B------:R-:W-:-:S00]  /*0110*/  BRA `(.L_x_0) ;  /* 0xfffffffc00fc7947 */ /* 0x000fc0000383ffff */
[----:B------:R-:W-:-:S00]  /*0120*/  NOP ;  /* 0x0000000000007918 */ /* 0x000fc00000000000 */
        /* <DEDUP_REMOVED lines=13> */
.L_x_14:


//--------------------- .text._Z12wmma_exampleP6__halfS0_Pfiiiff --------------------------
	.section	.text._Z12wmma_exampleP6__halfS0_Pfiiiff,"ax",@progbits
	.align	128
        .global         _Z12wmma_exampleP6__halfS0_Pfiiiff
        .type           _Z12wmma_exampleP6__halfS0_Pfiiiff,@function
        .size           _Z12wmma_exampleP6__halfS0_Pfiiiff,(.L_x_15 - _Z12wmma_exampleP6__halfS0_Pfiiiff)
        .other          _Z12wmma_exampleP6__halfS0_Pfiiiff,@"STO_CUDA_ENTRY STV_DEFAULT"
_Z12wmma_exampleP6__halfS0_Pfiiiff:
.text._Z12wmma_exampleP6__halfS0_Pfiiiff:
[----:B------:R-:W-:Y:S01]  /*0000*/  LDC R1, c[0x0][0x37c] ;  /* 0x0000df00ff017b82 */ /* 0x000fe20000000800 */
[----:B------:R-:W0:Y:S01]  /*0010*/  I2F.U32.RP R2, 0x20 ;  /* 0x0000002000027906 */ /* 0x000e220000209000 */
[----:B------:R-:W1:Y:S01]  /*0020*/  S2R R14, SR_CTAID.X ;  /* 0x00000000000e7919 */ /* 0x000e620000002500 */
[----:B------:R-:W1:Y:S01]  /*0030*/  LDCU UR4, c[0x0][0x360] ;  /* 0x00006c00ff0477ac */ /* 0x000e620008000800 */
[----:B------:R-:W-:Y:S01]  /*0040*/  IMAD.MOV.U32 R16, RZ, RZ, RZ ;  /* 0x000000ffff107224 */ /* 0x000fe200078e00ff */
[----:B------:R-:W-:Y:S01]  /*0050*/  CS2R R6, SRZ ;  /* 0x0000000000067805 */ /* 0x000fe2000001ff00 */
[----:B------:R-:W1:Y:S01]  /*0060*/  S2R R15, SR_TID.X ;  /* 0x00000000000f7919 */ /* 0x000e620000002100 */
[----:B------:R-:W2:Y:S01]  /*0070*/  LDCU.64 UR6, c[0x0][0x398] ;  /* 0x00007300ff0677ac */ /* 0x000ea20008000a00 */
[----:B------:R-:W-:Y:S02]  /*0080*/  CS2R R8, SRZ ;  /* 0x0000000000087805 */ /* 0x000fe4000001ff00 */
[----:B------:R-:W-:Y:S01]  /*0090*/  CS2R R10, SRZ ;  /* 0x00000000000a7805 */ /* 0x000fe2000001ff00 */
[----:B------:R-:W3:Y:S01]  /*00a0*/  S2R R0, SR_CTAID.Y ;  /* 0x0000000000007919 */ /* 0x000ee20000002600 */
[----:B------:R-:W3:Y:S01]  /*00b0*/  S2R R5, SR_TID.Y ;  /* 0x0000000000057919 */ /* 0x000ee20000002200 */
[----:B0-----:R-:W0:Y:S01]  /*00c0*/  MUFU.RCP R2, R2 ;  /* 0x0000000200027308 */ /* 0x001e220000001000 */
[----:B--2---:R-:W-:-:S02]  /*00d0*/  IMAD.U32 R13, RZ, RZ, UR6 ;  /* 0x00000006ff0d7e24 */ /* 0x004fc4000f8e00ff */
[----:B0-----:R-:W-:Y:S02]  /*00e0*/  VIADD R17, R2, 0xffffffe ;  /* 0x0ffffffe02117836 */ /* 0x001fe40000000000 */
[----:B------:R-:W0:Y:S04]  /*00f0*/  LDC R2, c[0x0][0x3a0] ;  /* 0x0000e800ff027b82 */ /* 0x000e280000000800 */
[----:B------:R-:W2:Y:S02]  /*0100*/  F2I.FTZ.U32.TRUNC.NTZ R17, R17 ;  /* 0x0000001100117305 */ /* 0x000ea4000021f000 */
[----:B--2---:R-:W-:-:S04]  /*0110*/  IMAD.U32 R3, R17, -0x20, RZ ;  /* 0xffffffe011037824 */ /* 0x004fc800078e00ff */
[----:B------:R-:W-:-:S04]  /*0120*/  IMAD.HI.U32 R16, R17, R3, R16 ;  /* 0x0000000311107227 */ /* 0x000fc800078e0010 */
[----:B-1----:R-:W-:Y:S01]  /*0130*/  IMAD R3, R14, UR4, R15 ;  /* 0x000000040e037c24 */ /* 0x002fe2000f8e020f */
[----:B------:R-:W3:Y:S03]  /*0140*/  LDCU UR4, c[0x0][0x364] ;  /* 0x00006c80ff0477ac */ /* 0x000ee60008000800 */
[----:B------:R-:W-:-:S04]  /*0150*/  IMAD.HI.U32 R4, R16, R3, RZ ;  /* 0x0000000310047227 */ /* 0x000fc800078e00ff */
[----:B------:R-:W-:-:S05]  /*0160*/  IMAD R3, R4, -0x20, R3 ;  /* 0xffffffe004037824 */ /* 0x000fca00078e0203 */
[----:B------:R-:W-:-:S13]  /*0170*/  ISETP.GE.U32.AND P0, PT, R3, 0x20, PT ;  /* 0x000000200300780c */ /* 0x000fda0003f06070 */
[----:B------:R-:W-:Y:S02]  /*0180*/  @P0 VIADD R3, R3, 0xffffffe0 ;  /* 0xffffffe003030836 */ /* 0x000fe40000000000 */
[----:B------:R-:W-:-:S03]  /*0190*/  @P0 VIADD R4, R4, 0x1 ;  /* 0x0000000104040836 */ /* 0x000fc60000000000 */
[----:B------:R-:W-:Y:S01]  /*01a0*/  ISETP.GE.U32.AND P1, PT, R3, 0x20, PT ;  /* 0x000000200300780c */ /* 0x000fe20003f26070 */
[----:B---3--:R-:W-:-:S04]  /*01b0*/  IMAD R3, R0, UR4, R5 ;  /* 0x0000000400037c24 */ /* 0x008fc8000f8e0205 */
[----:B------:R-:W-:-:S05]  /*01c0*/  IMAD.SHL.U32 R21, R3, 0x10, RZ ;  /* 0x0000001003157824 */ /* 0x000fca00078e00ff */
[----:B------:R-:W-:Y:S01]  /*01d0*/  ISETP.GE.AND P0, PT, R21, UR7, PT ;  /* 0x0000000715007c0c */ /* 0x000fe2000bf06270 */
[----:B------:R-:W1:Y:S02]  /*01e0*/  LDCU.64 UR6, c[0x0][0x358] ;  /* 0x00006b00ff0677ac */ /* 0x000e640008000a00 */
[----:B------:R-:W-:Y:S01]  /*01f0*/  @P1 VIADD R4, R4, 0x1 ;  /* 0x0000000104041836 */ /* 0x000fe20000000000 */
[----:B0-----:R-:W-:-:S03]  /*0200*/  ISETP.GE.AND P1, PT, R2, 0x1, PT ;  /* 0x000000010200780c */ /* 0x001fc60003f26270 */
[----:B------:R-:W-:Y:S01]  /*0210*/  IMAD.SHL.U32 R19, R4, 0x10, RZ ;  /* 0x0000001004137824 */ /* 0x000fe200078e00ff */
[----:B------:R-:W-:-:S04]  /*0220*/  CS2R R4, SRZ ;  /* 0x0000000000047805 */ /* 0x000fc8000001ff00 */
[----:B------:R-:W-:-:S05]  /*0230*/  ISETP.LT.AND P0, PT, R19, R13, !P0 ;  /* 0x0000000d1300720c */ /* 0x000fca0004701270 */
[----:B------:R-:W-:Y:S08]  /*0240*/  @!P1 BRA `(.L_x_1) ;  /* 0x0000001400749947 */ /* 0x000ff00003800000 */
[----:B------:R-:W-:Y:S01]  /*0250*/  VIADD R4, R2, 0xffffffff ;  /* 0xffffffff02047836 */ /* 0x000fe20000000000 */
[----:B------:R-:W0:Y:S01]  /*0260*/  LDCU UR12, c[0x0][0x3a0] ;  /* 0x00007400ff0c77ac */ /* 0x000e220008000800 */
[----:B------:R-:W-:Y:S01]  /*0270*/  SHF.R.S32.HI R3, RZ, 0x1f, R19 ;  /* 0x0000001fff037819 */ /* 0x000fe20000011413 */
[----:B------:R-:W-:Y:S01]  /*0280*/  IMAD.MOV.U32 R17, RZ, RZ, RZ ;  /* 0x000000ffff117224 */ /* 0x000fe200078e00ff */
[----:B------:R-:W-:Y:S02]  /*0290*/  CS2R R6, SRZ ;  /* 0x0000000000067805 */ /* 0x000fe4000001ff00 */
[----:B------:R-:W-:Y:S01]  /*02a0*/  LEA.HI R12, R4, 0x1, RZ, 0x1c ;  /* 0x00000001040c7811 */ /* 0x000fe200078fe0ff */
[----:B------:R-:W2:Y:S01]  /*02b0*/  LDCU UR13, c[0x0][0x398] ;  /* 0x00007300ff0d77ac */ /* 0x000ea20008000800 */
[----:B------:R-:W-:Y:S02]  /*02c0*/  CS2R R4, SRZ ;  /* 0x0000000000047805 */ /* 0x000fe4000001ff00 */
[----:B------:R-:W-:-:S02]  /*02d0*/  CS2R R8, SRZ ;  /* 0x0000000000087805 */ /* 0x000fc4000001ff00 */
[----:B------:R-:W-:Y:S01]  /*02e0*/  LOP3.LUT P1, RZ, R12, 0x3, RZ, 0xc0, !PT ;  /* 0x000000030cff7812 */ /* 0x000fe2000782c0ff */
[----:B------:R-:W3:Y:S01]  /*02f0*/  LDCU.64 UR10, c[0x0][0x380] ;  /* 0x00007000ff0a77ac */ /* 0x000ee20008000a00 */
[----:B------:R-:W-:-:S11]  /*0300*/  CS2R R10, SRZ ;  /* 0x00000000000a7805 */ /* 0x000fd6000001ff00 */
[----:B0-2---:R-:W-:Y:S05]  /*0310*/  @!P1 BRA `(.L_x_2) ;  /* 0x0000000800689947 */ /* 0x005fea0003800000 */
[----:B------:R-:W-:Y:S01]  /*0320*/  LOP3.LUT R20, R12, 0x3, RZ, 0xc0, !PT ;  /* 0x000000030c147812 */ /* 0x000fe200078ec0ff */
[----:B------:R-:W-:Y:S01]  /*0330*/  IMAD R18, R21, R2, RZ ;  /* 0x0000000215127224 */ /* 0x000fe200078e02ff */
[----:B------:R-:W-:Y:S01]  /*0340*/  CS2R R4, SRZ ;  /* 0x0000000000047805 */ /* 0x000fe2000001ff00 */
[----:B------:R-:W-:Y:S01]  /*0350*/  IMAD.MOV.U32 R17, RZ, RZ, RZ ;  /* 0x000000ffff117224 */ /* 0x000fe200078e00ff */
[----:B------:R-:W-:Y:S02]  /*0360*/  ISETP.NE.AND P1, PT, R20, 0x1, PT ;  /* 0x000000011400780c */ /* 0x000fe40003f25270 */
[----:B------:R-:W-:Y:S02]  /*0370*/  CS2R R6, SRZ ;  /* 0x0000000000067805 */ /* 0x000fe4000001ff00 */
[----:B------:R-:W-:Y:S02]  /*0380*/  CS2R R8, SRZ ;  /* 0x0000000000087805 */ /* 0x000fe4000001ff00 */
[----:B------:R-:W-:-:S02]  /*0390*/  CS2R R10, SRZ ;  /* 0x00000000000a7805 */ /* 0x000fc4000001ff00 */
[----:B------:R-:W-:-:S05]  /*03a0*/  SHF.R.S32.HI R12, RZ, 0x1f, R18 ;  /* 0x0000001fff0c7819 */ /* 0x000fca0000011412 */
[----:B------:R-:W-:Y:S05]  /*03b0*/  @!P1 BRA `(.L_x_3) ;  /* 0x0000000400949947 */ /* 0x000fea0003800000 */
[----:B------:R-:W-:Y:S01]  /*03c0*/  ISETP.NE.AND P1, PT, R20, 0x2, PT ;  /* 0x000000021400780c */ /* 0x000fe20003f25270 */
[----:B------:R-:W-:Y:S01]  /*03d0*/  UMOV UR4, URZ ;  /* 0x000000ff00047c82 */ /* 0x000fe20008000000 */
[----:B------:R-:W-:Y:S02]  /*03e0*/  CS2R R4, SRZ ;  /* 0x0000000000047805 */ /* 0x000fe4000001ff00 */
[----:B------:R-:W-:Y:S02]  /*03f0*/  CS2R R6, SRZ ;  /* 0x0000000000067805 */ /* 0x000fe4000001ff00 */
[----:B------:R-:W-:Y:S02]  /*0400*/  CS2R R8, SRZ ;  /* 0x0000000000087805 */ /* 0x000fe4000001ff00 */
[----:B------:R-:W-:-:S05]  /*0410*/  CS2R R10, SRZ ;  /* 0x00000000000a7805 */ /* 0x000fca000001ff00 */
[----:B------:R-:W-:Y:S05]  /*0420*/  @!P1 BRA `(.L_x_4) ;  /* 0x0000000000c89947 */ /* 0x000fea0003800000 */
[----:B------:R-:W-:Y:S01]  /*0430*/  UMOV UR4, 0x10 ;  /* 0x0000001000047882 */ /* 0x000fe20000000000 */
[----:B------:R-:W-:Y:S02]  /*0440*/  CS2R R4, SRZ ;  /* 0x0000000000047805 */ /* 0x000fe4000001ff00 */
[----:B------:R-:W-:Y:S02]  /*0450*/  CS2R R6, SRZ ;  /* 0x0000000000067805 */ /* 0x000fe4000001ff00 */
[----:B------:R-:W-:Y:S02]  /*0460*/  CS2R R8, SRZ ;  /* 0x0000000000087805 */ /* 0x000fe4000001ff00 */
[----:B------:R-:W-:Y:S01]  /*0470*/  CS2R R10, SRZ ;  /* 0x00000000000a7805 */ /* 0x000fe2000001ff00 */
[----:B------:R-:W-:Y:S06]  /*0480*/  @!P0 BRA `(.L_x_4) ;  /* 0x0000000000b08947 */ /* 0x000fec0003800000 */
[----:B------:R-:W0:Y:S01]  /*0490*/  LDCU UR5, c[0x0][0x360] ;  /* 0x00006c00ff0577ac */ /* 0x000e220008000800 */
[----:B------:R-:W2:Y:S01]  /*04a0*/  S2R R11, SR_LANEID ;  /* 0x00000000000b7919 */ /* 0x000ea20000000000 */
[----:B------:R-:W4:Y:S01]  /*04b0*/  LDC.64 R4, c[0x0][0x380] ;  /* 0x0000e000ff047b82 */ /* 0x000f220000000a00 */
[----:B------:R-:W-:Y:S01]  /*04c0*/  SHF.R.U32.HI R8, RZ, 0x1, R13 ;  /* 0x00000001ff087819 */ /* 0x000fe2000001160d */
[----:B------:R-:W-:Y:S02]  /*04d0*/  IMAD.MOV.U32 R7, RZ, RZ, RZ ;  /* 0x000000ffff077224 */ /* 0x000fe400078e00ff */
[----:B0-----:R-:W-:-:S04]  /*04e0*/  IMAD R15, R14, UR5, R15 ;  /* 0x000000050e0f7c24 */ /* 0x001fc8000f8e020f */
[----:B------:R-:W-:-:S04]  /*04f0*/  IMAD.HI.U32 R16, R16, R15, RZ ;  /* 0x0000000f10107227 */ /* 0x000fc800078e00ff */
[----:B------:R-:W-:-:S05]  /*0500*/  IMAD R15, R16, -0x20, R15 ;  /* 0xffffffe0100f7824 */ /* 0x000fca00078e020f */
[----:B------:R-:W-:Y:S02]  /*0510*/  ISETP.GE.U32.AND P1, PT, R15, 0x20, PT ;  /* 0x000000200f00780c */ /* 0x000fe40003f26070 */
[----:B--2---:R-:W-:Y:S02]  /*0520*/  LOP3.LUT R6, R11, 0x3, RZ, 0xc0, !PT ;  /* 0x000000030b067812 */ /* 0x004fe400078ec0ff */
[----:B------:R-:W-:-:S05]  /*0530*/  SHF.R.U32.HI R11, RZ, 0x2, R11 ;  /* 0x00000002ff0b7819 */ /* 0x000fca000001160b */
[----:B------:R-:W-:-:S04]  /*0540*/  IMAD.WIDE.U32 R8, R11, R8, R6 ;  /* 0x000000080b087225 */ /* 0x000fc800078e0006 */
[----:B------:R-:W-:Y:S02]  /*0550*/  @P1 VIADD R15, R15, 0xffffffe0 ;  /* 0xffffffe00f0f1836 */ /* 0x000fe40000000000 */
[----:B------:R-:W-:-:S03]  /*0560*/  @P1 VIADD R16, R16, 0x1 ;  /* 0x0000000110101836 */ /* 0x000fc60000000000 */
[----:B------:R-:W-:-:S13]  /*0570*/  ISETP.GE.U32.AND P2, PT, R15, 0x20, PT ;  /* 0x000000200f00780c */ /* 0x000fda0003f46070 */
[----:B------:R-:W-:-:S04]  /*0580*/  @P2 VIADD R16, R16, 0x1 ;  /* 0x0000000110102836 */ /* 0x000fc80000000000 */
[----:B------:R-:W-:-:S04]  /*0590*/  IMAD.SHL.U32 R15, R16, 0x10, RZ ;  /* 0x00000010100f7824 */ /* 0x000fc800078e00ff */
[----:B----4-:R-:W-:Y:S02]  /*05a0*/  IMAD.WIDE R14, R15, 0x2, R4 ;  /* 0x000000020f0e7825 */ /* 0x010fe400078e0204 */
[----:B------:R-:W0:Y:S01]  /*05b0*/  LDC.64 R4, c[0x0][0x388] ;  /* 0x0000e200ff047b82 */ /* 0x000e220000000a00 */
[----:B------:R-:W-:-:S04]  /*05c0*/  LEA R14, P1, R8, R14, 0x2 ;  /* 0x0000000e080e7211 */ /* 0x000fc800078210ff */
[----:B------:R-:W-:-:S03]  /*05d0*/  LEA.HI.X R15, R8, R15, R9, 0x2, P1 ;  /* 0x0000000f080f7211 */ /* 0x000fc600008f1409 */
[----:B------:R-:W-:Y:S02]  /*05e0*/  IMAD.WIDE.U32 R8, R13, 0x10, R14 ;  /* 0x000000100d087825 */ /* 0x000fe400078e000e */
[----:B-1----:R-:W2:Y:S01]  /*05f0*/  LDG.E R23, desc[UR6][R14.64] ;  /* 0x000000060e177981 */ /* 0x002ea2000c1e1900 */
[----:B------:R-:W-:-:S03]  /*0600*/  SHF.R.U32.HI R10, RZ, 0x1, R2 ;  /* 0x00000001ff0a7819 */ /* 0x000fc60000011602 */
[----:B------:R-:W4:Y:S04]  /*0610*/  LDG.E R25, desc[UR6][R14.64+0x10] ;  /* 0x000010060e197981 */ /* 0x000f28000c1e1900 */
[----:B------:R-:W5:Y:S04]  /*0620*/  LDG.E R22, desc[UR6][R8.64] ;  /* 0x0000000608167981 */ /* 0x000f68000c1e1900 */
[----:B------:R2:W3:Y:S01]  /*0630*/  LDG.E R24, desc[UR6][R8.64+0x10] ;  /* 0x0000100608187981 */ /* 0x0004e2000c1e1900 */
[----:B------:R-:W-:-:S04]  /*0640*/  IMAD.WIDE.U32 R6, R11, R10, R6 ;  /* 0x0000000a0b067225 */ /* 0x000fc800078e0006 */
[----:B0-----:R-:W-:-:S03]  /*0650*/  IMAD.WIDE R4, R18, 0x2, R4 ;  /* 0x0000000212047825 */ /* 0x001fc600078e0204 */
[----:B------:R-:W-:-:S04]  /*0660*/  LEA R20, P1, R6, R4, 0x2 ;  /* 0x0000000406147211 */ /* 0x000fc800078210ff */
[----:B------:R-:W-:-:S03]  /*0670*/  LEA.HI.X R21, R6, R5, R7, 0x2, P1 ;  /* 0x0000000506157211 */ /* 0x000fc600008f1407 */
[----:B------:R-:W-:Y:S02]  /*0680*/  IMAD.WIDE.U32 R16, R2, 0x10, R20 ;  /* 0x0000001002107825 */ /* 0x000fe400078e0014 */
[----:B------:R-:W3:Y:S04]  /*0690*/  LDG.E R4, desc[UR6][R20.64] ;  /* 0x0000000614047981 */ /* 0x000ee8000c1e1900 */
[----:B------:R-:W3:Y:S04]  /*06a0*/  LDG.E R5, desc[UR6][R20.64+0x10] ;  /* 0x0000100614057981 */ /* 0x000ee8000c1e1900 */
[----:B------:R-:W3:Y:S04]  /*06b0*/  LDG.E R14, desc[UR6][R16.64] ;  /* 0x00000006100e7981 */ /* 0x000ee8000c1e1900 */
[----:B------:R-:W3:Y:S01]  /*06c0*/  LDG.E R15, desc[UR6][R16.64+0x10] ;  /* 0x00001006100f7981 */ /* 0x000ee2000c1e1900 */
[----:B------:R-:W-:Y:S05]  /*06d0*/  WARPSYNC.ALL ;  /* 0x0000000000007948 */ /* 0x000fea0003800000 */
[----:B--2---:R-:W-:Y:S04]  /*06e0*/  MOVM.16.MT88 R8, R23 ;  /* 0x000000001708723a */ /* 0x004fe80000000000 */
[----:B----4-:R-:W-:Y:S04]  /*06f0*/  MOVM.16.MT88 R9, R25 ;  /* 0x000000001909723a */ /* 0x010fe80000000000 */
[----:B-----5:R-:W-:Y:S04]  /*0700*/  MOVM.16.MT88 R10, R22 ;  /* 0x00000000160a723a */ /* 0x020fe80000000000 */
[----:B---3--:R-:W0:Y:S02]  /*0710*/  MOVM.16.MT88 R11, R24 ;  /* 0x00000000180b723a */ /* 0x008e240000000000 */
[C---:B0-----:R-:W-:Y:S08]  /*0720*/  HMMA.16816.F32 R4, R8.reuse, R4, RZ ;  /* 0x000000040804723c */ /* 0x041ff000000018ff */
[----:B------:R-:W-:-:S15]  /*0730*/  HMMA.16816.F32 R8, R8, R14, RZ ;  /* 0x0000000e0808723c */ /* 0x000fde00000018ff */
[----:B------:R-:W-:-:S05]  /*0740*/  NOP ;  /* 0x0000000000007918 */ /* 0x000fca0000000000 */
.L_x_4:
[----:B------:R-:W-:Y:S05]  /*0750*/  @!P0 BRA `(.L_x_5) ;  /* 0x0000000000a48947 */ /* 0x000fea0003800000 */
[----:B------:R-:W0:Y:S01]  /*0760*/  S2R R23, SR_LANEID ;  /* 0x0000000000177919 */ /* 0x000e220000000000 */
[----:B------:R-:W2:Y:S01]  /*0770*/  LDC.64 R14, c[0x0][0x380] ;  /* 0x0000e000ff0e7b82 */ /* 0x000ea20000000a00 */
[----:B------:R-:W-:Y:S01]  /*0780*/  IMAD R20, R13, UR4, RZ ;  /* 0x000000040d147c24 */ /* 0x000fe2000f8e02ff */
[----:B------:R-:W-:Y:S01]  /*0790*/  SHF.R.U32.HI R21, RZ, 0x1, R13 ;  /* 0x00000001ff157819 */ /* 0x000fe2000001160d */
[----:B------:R-:W-:-:S03]  /*07a0*/  IMAD.MOV.U32 R17, RZ, RZ, RZ ;  /* 0x000000ffff117224 */ /* 0x000fc600078e00ff */
[----:B------:R-:W-:-:S04]  /*07b0*/  IADD3 R27, P1, PT, R19, R20, RZ ;  /* 0x00000014131b7210 */ /* 0x000fc80007f3e0ff */
[----:B------:R-:W-:Y:S02]  /*07c0*/  LEA.HI.X.SX32 R22, R20, R3, 0x1, P1 ;  /* 0x0000000314167211 */ /* 0x000fe400008f0eff */
[----:B--2---:R-:W-:-:S04]  /*07d0*/  LEA R25, P1, R27, R14, 0x1 ;  /* 0x0000000e1b197211 */ /* 0x004fc800078208ff */
[----:B------:R-:W-:Y:S02]  /*07e0*/  LEA.HI.X R27, R27, R15, R22, 0x1, P1 ;  /* 0x0000000f1b1b7211 */ /* 0x000fe400008f0c16 */
[----:B------:R-:W2:Y:S01]  /*07f0*/  LDC.64 R14, c[0x0][0x388] ;  /* 0x0000e200ff0e7b82 */ /* 0x000ea20000000a00 */
[----:B0-----:R-:W-:Y:S02]  /*0800*/  LOP3.LUT R16, R23, 0x3, RZ, 0xc0, !PT ;  /* 0x0000000317107812 */ /* 0x001fe400078ec0ff */
[----:B------:R-:W-:-:S05]  /*0810*/  SHF.R.U32.HI R23, RZ, 0x2, R23 ;  /* 0x00000002ff177819 */ /* 0x000fca0000011617 */
[----:B------:R-:W-:-:S03]  /*0820*/  IMAD.WIDE.U32 R20, R23, R21, R16 ;  /* 0x0000001517147225 */ /* 0x000fc600078e0010 */
[----:B------:R-:W-:-:S04]  /*0830*/  LEA R24, P1, R20, R25, 0x2 ;  /* 0x0000001914187211 */ /* 0x000fc800078210ff */
[----:B------:R-:W-:Y:S02]  /*0840*/  LEA.HI.X R25, R20, R27, R21, 0x2, P1 ;  /* 0x0000001b14197211 */ /* 0x000fe400008f1415 */
[----:B------:R-:W-:Y:S01]  /*0850*/  SHF.R.U32.HI R20, RZ, 0x1, R2 ;  /* 0x00000001ff147819 */ /* 0x000fe20000011602 */
[----:B------:R-:W-:Y:S01]  /*0860*/  IMAD.WIDE.U32 R28, R13, 0x10, R24 ;  /* 0x000000100d1c7825 */ /* 0x000fe200078e0018 */
[----:B------:R-:W-:Y:S01]  /*0870*/  IADD3 R26, P1, PT, R18, UR4, RZ ;  /* 0x00000004121a7c10 */ /* 0x000fe2000ff3e0ff */
[----:B-1----:R-:W4:Y:S02]  /*0880*/  LDG.E R21, desc[UR6][R24.64+0x10] ;  /* 0x0000100618157981 */ /* 0x002f24000c1e1900 */
[----:B------:R-:W-:Y:S02]  /*0890*/  IMAD.WIDE.U32 R16, R23, R20, R16 ;  /* 0x0000001417107225 */ /* 0x000fe400078e0010 */
[----:B------:R0:W5:Y:S01]  /*08a0*/  LDG.E R20, desc[UR6][R24.64] ;  /* 0x0000000618147981 */ /* 0x000162000c1e1900 */
[----:B--2---:R-:W-:-:S03]  /*08b0*/  LEA R27, P2, R26, R14, 0x1 ;  /* 0x0000000e1a1b7211 */ /* 0x004fc600078408ff */
[----:B------:R-:W2:Y:S04]  /*08c0*/  LDG.E R22, desc[UR6][R28.64] ;  /* 0x000000061c167981 */ /* 0x000ea8000c1e1900 */
[----:B------:R-:W3:Y:S01]  /*08d0*/  LDG.E R23, desc[UR6][R28.64+0x10] ;  /* 0x000010061c177981 */ /* 0x000ee2000c1e1900 */
[----:B------:R-:W-:-:S05]  /*08e0*/  IMAD.X R14, RZ, RZ, R12, P1 ;  /* 0x000000ffff0e7224 */ /* 0x000fca00008e060c */
[----:B------:R-:W-:Y:S02]  /*08f0*/  LEA.HI.X R15, R26, R15, R14, 0x1, P2 ;  /* 0x0000000f1a0f7211 */ /* 0x000fe400010f0c0e */
[----:B------:R-:W-:-:S04]  /*0900*/  LEA R26, P1, R16, R27, 0x2 ;  /* 0x0000001b101a7211 */ /* 0x000fc800078210ff */
[----:B------:R-:W-:-:S03]  /*0910*/  LEA.HI.X R27, R16, R15, R17, 0x2, P1 ;  /* 0x0000000f101b7211 */ /* 0x000fc600008f1411 */
[----:B0-----:R-:W-:Y:S02]  /*0920*/  IMAD.WIDE.U32 R24, R2, 0x10, R26 ;  /* 0x0000001002187825 */ /* 0x001fe400078e001a */
[----:B------:R-:W3:Y:S04]  /*0930*/  LDG.E R14, desc[UR6][R26.64] ;  /* 0x000000061a0e7981 */ /* 0x000ee8000c1e1900 */
[----:B------:R-:W3:Y:S04]  /*0940*/  LDG.E R15, desc[UR6][R26.64+0x10] ;  /* 0x000010061a0f7981 */ /* 0x000ee8000c1e1900 */
[----:B------:R-:W3:Y:S04]  /*0950*/  LDG.E R16, desc[UR6][R24.64] ;  /* 0x0000000618107981 */ /* 0x000ee8000c1e1900 */
[----:B------:R-:W3:Y:S01]  /*0960*/  LDG.E R17, desc[UR6][R24.64+0x10] ;  /* 0x0000100618117981 */ /* 0x000ee2000c1e1900 */
[----:B------:R-:W-:Y:S05]  /*0970*/  WARPSYNC.ALL ;  /* 0x0000000000007948 */ /* 0x000fea0003800000 */
[----:B----4-:R-:W-:Y:S04]  /*0980*/  MOVM.16.MT88 R21, R21 ;  /* 0x000000001515723a */ /* 0x010fe80000000000 */
[----:B-----5:R-:W-:Y:S04]  /*0990*/  MOVM.16.MT88 R20, R20 ;  /* 0x000000001414723a */ /* 0x020fe80000000000 */
[----:B--2---:R-:W-:Y:S04]  /*09a0*/  MOVM.16.MT88 R22, R22 ;  /* 0x000000001616723a */ /* 0x004fe80000000000 */
[----:B---3--:R-:W0:Y:S02]  /*09b0*/  MOVM.16.MT88 R23, R23 ;  /* 0x000000001717723a */ /* 0x008e240000000000 */
[C---:B0-----:R-:W-:Y:S08]  /*09c0*/  HMMA.16816.F32 R4, R20.reuse, R14, R4 ;  /* 0x0000000e1404723c */ /* 0x041ff00000001804 */
[----:B------:R-:W-:-:S15]  /*09d0*/  HMMA.16816.F32 R8, R20, R16, R8 ;  /* 0x000000101408723c */ /* 0x000fde0000001808 */
[----:B------:R-:W-:-:S05]  /*09e0*/  NOP ;  /* 0x0000000000007918 */ /* 0x000fca0000000000 */
.L_x_5:
[----:B------:R-:W-:-:S06]  /*09f0*/  UIADD3 UR5, UPT, UPT, UR4, 0x10, URZ ;  /* 0x0000001004057890 */ /* 0x000fcc000fffe0ff */
[----:B------:R-:W-:-:S07]  /*0a00*/  IMAD.U32 R17, RZ, RZ, UR5 ;  /* 0x00000005ff117e24 */ /* 0x000fce000f8e00ff */
.L_x_3:
[----:B------:R-:W-:Y:S05]  /*0a10*/  @!P0 BRA `(.L_x_6) ;  /* 0x0000000000a48947 */ /* 0x000fea0003800000 */
[----:B------:R-:W0:Y:S01]  /*0a20*/  S2R R25, SR_LANEID ;  /* 0x0000000000197919 */ /* 0x000e220000000000 */
[----:B------:R-:W2:Y:S01]  /*0a30*/  LDC.64 R20, c[0x0][0x380] ;  /* 0x0000e000ff147b82 */ /* 0x000ea20000000a00 */
[----:B------:R-:W-:Y:S01]  /*0a40*/  IMAD R14, R17, R13, RZ ;  /* 0x0000000d110e7224 */ /* 0x000fe200078e02ff */
        /* <DEDUP_REMOVED lines=12> */
[----:B------:R-:W-:Y:S02]  /*0b10*/  SHF.R.U32.HI R14, RZ, 0x1, R2 ;  /* 0x00000001ff0e7819 */ /* 0x000fe40000011602 */
[----:B------:R-:W-:Y:S01]  /*0b20*/  IADD3 R18, P1, PT, R18, R17, RZ ;  /* 0x0000001112127210 */ /* 0x000fe20007f3e0ff */
[----:B-1----:R-:W4:Y:S02]  /*0b30*/  LDG.E R26, desc[UR6][R28.64] ;  /* 0x000000061c1a7981 */ /* 0x002f24000c1e1900 */
[----:B------:R-:W-:Y:S02]  /*0b40*/  IMAD.WIDE.U32 R14, R25, R14, R22 ;  /* 0x0000000e190e7225 */ /* 0x000fe400078e0016 */
[----:B------:R0:W5:Y:S02]  /*0b50*/  LDG.E R16, desc[UR6][R28.64+0x10] ;  /* 0x000010061c107981 */ /* 0x000164000c1e1900 */
[----:B------:R-:W-:Y:S01]  /*0b60*/  IMAD.WIDE.U32 R24, R13, 0x10, R28 ;  /* 0x000000100d187825 */ /* 0x000fe200078e001c */
[----:B------:R-:W-:-:S04]  /*0b70*/  LEA.HI.X.SX32 R12, R17, R12, 0x1, P1 ;  /* 0x0000000c110c7211 */ /* 0x000fc800008f0eff */
[----:B------:R-:W3:Y:S04]  /*0b80*/  LDG.E R22, desc[UR6][R24.64] ;  /* 0x0000000618167981 */ /* 0x000ee8000c1e1900 */
[----:B------:R-:W3:Y:S01]  /*0b90*/  LDG.E R23, desc[UR6][R24.64+0x10] ;  /* 0x0000100618177981 */ /* 0x000ee2000c1e1900 */
[----:B--2---:R-:W-:-:S04]  /*0ba0*/  LEA R27, P1, R18, R20, 0x1 ;  /* 0x00000014121b7211 */ /* 0x004fc800078208ff */
[----:B------:R-:W-:Y:S02]  /*0bb0*/  LEA.HI.X R21, R18, R21, R12, 0x1, P1 ;  /* 0x0000001512157211 */ /* 0x000fe400008f0c0c */
[----:B------:R-:W-:-:S04]  /*0bc0*/  LEA R20, P1, R14, R27, 0x2 ;  /* 0x0000001b0e147211 */ /* 0x000fc800078210ff */
[----:B------:R-:W-:-:S03]  /*0bd0*/  LEA.HI.X R21, R14, R21, R15, 0x2, P1 ;  /* 0x000000150e157211 */ /* 0x000fc600008f140f */
[----:B0-----:R-:W-:Y:S02]  /*0be0*/  IMAD.WIDE.U32 R28, R2, 0x10, R20 ;  /* 0x00000010021c7825 */ /* 0x001fe400078e0014 */
[----:B------:R-:W2:Y:S04]  /*0bf0*/  LDG.E R14, desc[UR6][R20.64] ;  /* 0x00000006140e7981 */ /* 0x000ea8000c1e1900 */
[----:B------:R4:W2:Y:S04]  /*0c00*/  LDG.E R15, desc[UR6][R20.64+0x10] ;  /* 0x00001006140f7981 */ /* 0x0008a8000c1e1900 */
[----:B------:R-:W2:Y:S04]  /*0c10*/  LDG.E R24, desc[UR6][R28.64] ;  /* 0x000000061c187981 */ /* 0x000ea8000c1e1900 */
[----:B------:R-:W2:Y:S01]  /*0c20*/  LDG.E R25, desc[UR6][R28.64+0x10] ;  /* 0x000010061c197981 */ /* 0x000ea2000c1e1900 */
[----:B------:R-:W-:Y:S05]  /*0c30*/  WARPSYNC.ALL ;  /* 0x0000000000007948 */ /* 0x000fea0003800000 */
[----:B----4-:R-:W-:Y:S04]  /*0c40*/  MOVM.16.MT88 R20, R26 ;  /* 0x000000001a14723a */ /* 0x010fe80000000000 */
[----:B-----5:R-:W-:Y:S04]  /*0c50*/  MOVM.16.MT88 R21, R16 ;  /* 0x000000001015723a */ /* 0x020fe80000000000 */
[----:B---3--:R-:W-:Y:S04]  /*0c60*/  MOVM.16.MT88 R22, R22 ;  /* 0x000000001616723a */ /* 0x008fe80000000000 */
[----:B------:R-:W2:Y:S02]  /*0c70*/  MOVM.16.MT88 R23, R23 ;  /* 0x000000001717723a */ /* 0x000ea40000000000 */
[C---:B--2---:R-:W-:Y:S08]  /*0c80*/  HMMA.16816.F32 R4, R20.reuse, R14, R4 ;  /* 0x0000000e1404723c */ /* 0x044ff00000001804 */
[----:B------:R-:W-:-:S15]  /*0c90*/  HMMA.16816.F32 R8, R20, R24, R8 ;  /* 0x000000181408723c */ /* 0x000fde0000001808 */
[----:B------:R-:W-:-:S05]  /*0ca0*/  NOP ;  /* 0x0000000000007918 */ /* 0x000fca0000000000 */
.L_x_6:
[----:B------:R-:W-:-:S07]  /*0cb0*/  VIADD R17, R17, 0x10 ;  /* 0x0000001011117836 */ /* 0x000fce0000000000 */
.L_x_2:
[----:B------:R-:W-:Y:S01]  /*0cc0*/  VIADD R12, R2, 0xffffffff ;  /* 0xffffffff020c7836 */ /* 0x000fe20000000000 */
[----:B------:R-:W-:Y:S04]  /*0cd0*/  BSSY.RECONVERGENT B0, `(.L_x_1) ;  /* 0x00000b4000007945 */ /* 0x000fe80003800200 */
[----:B------:R-:W-:-:S04]  /*0ce0*/  LEA.HI R12, R12, 0x1, RZ, 0x1c ;  /* 0x000000010c0c7811 */ /* 0x000fc800078fe0ff */
[----:B------:R-:W-:-:S13]  /*0cf0*/  ISETP.GE.U32.AND P1, PT, R12, 0x4, PT ;  /* 0x000000040c00780c */ /* 0x000fda0003f26070 */
[----:B------:R-:W-:Y:S05]  /*0d00*/  @!P1 BRA `(.L_x_7) ;  /* 0x0000000800c09947 */ /* 0x000fea0003800000 */
[----:B------:R-:W0:Y:S01]  /*0d10*/  S2R R15, SR_TID.Y ;  /* 0x00000000000f7919 */ /* 0x000e220000002200 */
[----:B------:R-:W0:Y:S01]  /*0d20*/  LDCU UR5, c[0x0][0x364] ;  /* 0x00006c80ff0577ac */ /* 0x000e220008000800 */
[C---:B------:R-:W-:Y:S02]  /*0d30*/  VIADD R26, R17.reuse, 0x30 ;  /* 0x00000030111a7836 */ /* 0x040fe40000000000 */
[C---:B------:R-:W-:Y:S01]  /*0d40*/  VIADD R20, R17.reuse, 0x20 ;  /* 0x0000002011147836 */ /* 0x040fe20000000000 */
[----:B------:R-:W2:Y:S01]  /*0d50*/  LDCU.64 UR8, c[0x0][0x388] ;  /* 0x00007100ff0877ac */ /* 0x000ea20008000a00 */
[----:B------:R-:W-:Y:S02]  /*0d60*/  VIADD R16, R17, 0x10 ;  /* 0x0000001011107836 */ /* 0x000fe40000000000 */
[-C--:B------:R-:W-:Y:S02]  /*0d70*/  IMAD R26, R26, R13.reuse, RZ ;  /* 0x0000000d1a1a7224 */ /* 0x080fe400078e02ff */
[----:B------:R-:W-:-:S02]  /*0d80*/  IMAD R20, R20, R13, RZ ;  /* 0x0000000d14147224 */ /* 0x000fc400078e02ff */
[-C--:B------:R-:W-:Y:S02]  /*0d90*/  IMAD R16, R16, R13.reuse, RZ ;  /* 0x0000000d10107224 */ /* 0x080fe400078e02ff */
[----:B------:R-:W-:Y:S02]  /*0da0*/  IMAD R18, R17, R13, RZ ;  /* 0x0000000d11127224 */ /* 0x000fe400078e02ff */
[----:B0-----:R-:W-:-:S04]  /*0db0*/  IMAD R15, R0, UR5, R15 ;  /* 0x00000005000f7c24 */ /* 0x001fc8000f8e020f */
[----:B------:R-:W-:-:S04]  /*0dc0*/  IMAD R15, R15, R2, RZ ;  /* 0x000000020f0f7224 */ /* 0x000fc800078e02ff */
[----:B------:R-:W-:-:S05]  /*0dd0*/  IMAD.SHL.U32 R0, R15, 0x10, RZ ;  /* 0x000000100f007824 */ /* 0x000fca00078e00ff */
[----:B------:R-:W-:Y:S02]  /*0de0*/  SHF.R.S32.HI R2, RZ, 0x1f, R0 ;  /* 0x0000001fff027819 */ /* 0x000fe40000011400 */
[----:B------:R-:W-:-:S04]  /*0df0*/  IADD3 R0, P1, PT, R17, R0, RZ ;  /* 0x0000000011007210 */ /* 0x000fc80007f3e0ff */
[----:B------:R-:W-:Y:S02]  /*0e00*/  LEA.HI.X.SX32 R15, R17, R2, 0x1, P1 ;  /* 0x00000002110f7211 */ /* 0x000fe400008f0eff */
[----:B--2---:R-:W-:-:S04]  /*0e10*/  LEA R2, P1, R0, UR8, 0x1 ;  /* 0x0000000800027c11 */ /* 0x004fc8000f8208ff */
[----:B------:R-:W-:-:S09]  /*0e20*/  LEA.HI.X R0, R0, UR9, R15, 0x1, P1 ;  /* 0x0000000900007c11 */ /* 0x000fd200088f0c0f */
.L_x_12:
[----:B------:R-:W-:Y:S05]  /*0e30*/  @!P0 BRA `(.L_x_8) ;  /* 0x0000000000908947 */ /* 0x000fea0003800000 */
[----:B------:R-:W0:Y:S01]  /*0e40*/  S2R R22, SR_LANEID ;  /* 0x0000000000167919 */ /* 0x000e220000000000 */
[----:B------:R-:W2:Y:S01]  /*0e50*/  LDC R29, c[0x0][0x398] ;  /* 0x0000e600ff1d7b82 */ /* 0x000ea20000000800 */
[----:B------:R-:W-:Y:S01]  /*0e60*/  IADD3 R27, P1, PT, R19, R18, RZ ;  /* 0x00000012131b7210 */ /* 0x000fe20007f3e0ff */
[----:B------:R-:W-:-:S03]  /*0e70*/  IMAD.MOV.U32 R23, RZ, RZ, RZ ;  /* 0x000000ffff177224 */ /* 0x000fc600078e00ff */
[----:B------:R-:W-:Y:S02]  /*0e80*/  LEA.HI.X.SX32 R12, R18, R3, 0x1, P1 ;  /* 0x00000003120c7211 */ /* 0x000fe400008f0eff */
[C---:B---3--:R-:W-:Y:S01]  /*0e90*/  LEA R13, P1, R27.reuse, UR10, 0x1 ;  /* 0x0000000a1b0d7c11 */ /* 0x048fe2000f8208ff */
[----:B------:R-:W3:Y:S03]  /*0ea0*/  LDC R25, c[0x0][0x3a0] ;  /* 0x0000e800ff197b82 */ /* 0x000ee60000000800 */
[----:B------:R-:W-:Y:S02]  /*0eb0*/  LEA.HI.X R27, R27, UR11, R12, 0x1, P1 ;  /* 0x0000000b1b1b7c11 */ /* 0x000fe400088f0c0c */
[----:B--2---:R-:W-:Y:S02]  /*0ec0*/  SHF.R.U32.HI R14, RZ, 0x1, R29 ;  /* 0x00000001ff0e7819 */ /* 0x004fe4000001161d */
[----:B0-----:R-:W-:-:S02]  /*0ed0*/  SHF.R.U32.HI R21, RZ, 0x2, R22 ;  /* 0x00000002ff157819 */ /* 0x001fc40000011616 */
[----:B------:R-:W-:-:S05]  /*0ee0*/  LOP3.LUT R22, R22, 0x3, RZ, 0xc0, !PT ;  /* 0x0000000316167812 */ /* 0x000fca00078ec0ff */
[----:B------:R-:W-:-:S03]  /*0ef0*/  IMAD.WIDE.U32 R14, R21, R14, R22 ;  /* 0x0000000e150e7225 */ /* 0x000fc600078e0016 */
[----:B------:R-:W-:-:S04]  /*0f00*/  LEA R12, P1, R14, R13, 0x2 ;  /* 0x0000000d0e0c7211 */ /* 0x000fc800078210ff */
[----:B------:R-:W-:Y:S02]  /*0f10*/  LEA.HI.X R13, R14, R27, R15, 0x2, P1 ;  /* 0x0000001b0e0d7211 */ /* 0x000fe400008f140f */
[----:B---3--:R-:W-:Y:S01]  /*0f20*/  SHF.R.U32.HI R14, RZ, 0x1, R25 ;  /* 0x00000001ff0e7819 */ /* 0x008fe20000011619 */
[----:B------:R-:W-:Y:S02]  /*0f30*/  IMAD.WIDE.U32 R28, R29, 0x10, R12 ;  /* 0x000000101d1c7825 */ /* 0x000fe400078e000c */
[----:B-1----:R-:W2:Y:S02]  /*0f40*/  LDG.E R27, desc[UR6][R12.64] ;  /* 0x000000060c1b7981 */ /* 0x002ea4000c1e1900 */
[----:B------:R-:W-:Y:S02]  /*0f50*/  IMAD.WIDE.U32 R22, R21, R14, R22 ;  /* 0x0000000e15167225 */ /* 0x000fe400078e0016 */
[----:B------:R-:W3:Y:S04]  /*0f60*/  LDG.E R15, desc[UR6][R28.64+0x10] ;  /* 0x000010061c0f7981 */ /* 0x000ee8000c1e1900 */
[----:B------:R0:W4:Y:S04]  /*0f70*/  LDG.E R21, desc[UR6][R12.64+0x10] ;  /* 0x000010060c157981 */ /* 0x000128000c1e1900 */
[----:B------:R1:W5:Y:S01]  /*0f80*/  LDG.E R14, desc[UR6][R28.64] ;  /* 0x000000061c0e7981 */ /* 0x000362000c1e1900 */
[----:B0-----:R-:W-:-:S04]  /*0f90*/  LEA R12, P1, R22, R2, 0x2 ;  /* 0x00000002160c7211 */ /* 0x001fc800078210ff */
[----:B------:R-:W-:-:S03]  /*0fa0*/  LEA.HI.X R13, R22, R0, R23, 0x2, P1 ;  /* 0x00000000160d7211 */ /* 0x000fc600008f1417 */
[----:B-1----:R-:W-:Y:S02]  /*0fb0*/  IMAD.WIDE.U32 R28, R25, 0x10, R12 ;  /* 0x00000010191c7825 */ /* 0x002fe400078e000c */
[----:B------:R-:W5:Y:S04]  /*0fc0*/  LDG.E R22, desc[UR6][R12.64] ;  /* 0x000000060c167981 */ /* 0x000f68000c1e1900 */
[----:B------:R2:W5:Y:S04]  /*0fd0*/  LDG.E R23, desc[UR6][R12.64+0x10] ;  /* 0x000010060c177981 */ /* 0x000568000c1e1900 */
[----:B------:R-:W5:Y:S04]  /*0fe0*/  LDG.E R24, desc[UR6][R28.64] ;  /* 0x000000061c187981 */ /* 0x000f68000c1e1900 */
[----:B------:R-:W5:Y:S01]  /*0ff0*/  LDG.E R25, desc[UR6][R28.64+0x10] ;  /* 0x000010061c197981 */ /* 0x000f62000c1e1900 */
[----:B------:R-:W-:Y:S05]  /*1000*/  WARPSYNC.ALL ;  /* 0x0000000000007948 */ /* 0x000fea0003800000 */
[----:B--2---:R-:W-:Y:S04]  /*1010*/  MOVM.16.MT88 R12, R27 ;  /* 0x000000001b0c723a */ /* 0x004fe80000000000 */
[----:B---3--:R-:W-:Y:S04]  /*1020*/  MOVM.16.MT88 R15, R15 ;  /* 0x000000000f0f723a */ /* 0x008fe80000000000 */
[----:B----4-:R-:W-:Y:S04]  /*1030*/  MOVM.16.MT88 R13, R21 ;  /* 0x00000000150d723a */ /* 0x010fe80000000000 */
[----:B-----5:R-:W0:Y:S02]  /*1040*/  MOVM.16.MT88 R14, R14 ;  /* 0x000000000e0e723a */ /* 0x020e240000000000 */
[C---:B0-----:R-:W-:Y:S08]  /*1050*/  HMMA.16816.F32 R4, R12.reuse, R22, R4 ;  /* 0x000000160c04723c */ /* 0x041ff00000001804 */
[----:B------:R-:W-:-:S15]  /*1060*/  HMMA.16816.F32 R8, R12, R24, R8 ;  /* 0x000000180c08723c */ /* 0x000fde0000001808 */
[----:B------:R-:W-:-:S05]  /*1070*/  NOP ;  /* 0x0000000000007918 */ /* 0x000fca0000000000 */
.L_x_8:
        /* <DEDUP_REMOVED lines=37> */
.L_x_9:
        /* <DEDUP_REMOVED lines=37> */
.L_x_10:
        /* <DEDUP_REMOVED lines=37> */
.L_x_11:
[----:B------:R-:W-:Y:S01]  /*1770*/  VIADD R17, R17, 0x40 ;  /* 0x0000004011117836 */ /* 0x000fe20000000000 */
[----:B------:R-:W-:Y:S01]  /*1780*/  IADD3 R2, P2, PT, R2, 0x80, RZ ;  /* 0x0000008002027810 */ /* 0x000fe20007f5e0ff */
[----:B------:R-:W-:-:S03]  /*1790*/  IMAD.U32 R13, RZ, RZ, UR13 ;  /* 0x0000000dff0d7e24 */ /* 0x000fc6000f8e00ff */
[----:B------:R-:W-:Y:S01]  /*17a0*/  ISETP.GE.AND P1, PT, R17, UR12, PT ;  /* 0x0000000c11007c0c */ /* 0x000fe2000bf26270 */
[----:B------:R-:W-:Y:S02]  /*17b0*/  IMAD.X R0, RZ, RZ, R0, P2 ;  /* 0x000000ffff007224 */ /* 0x000fe400010e0600 */
[C---:B------:R-:W-:Y:S02]  /*17c0*/  IMAD R26, R13.reuse, 0x40, R26 ;  /* 0x000000400d1a7824 */ /* 0x040fe400078e021a */
[C---:B------:R-:W-:Y:S02]  /*17d0*/  IMAD R20, R13.reuse, 0x40, R20 ;  /* 0x000000400d147824 */ /* 0x040fe400078e0214 */
[C---:B------:R-:W-:Y:S02]  /*17e0*/  IMAD R18, R13.reuse, 0x40, R18 ;  /* 0x000000400d127824 */ /* 0x040fe400078e0212 */
[----:B------:R-:W-:-:S04]  /*17f0*/  IMAD R16, R13, 0x40, R16 ;  /* 0x000000400d107824 */ /* 0x000fc800078e0210 */
[----:B------:R-:W-:Y:S05]  /*1800*/  @!P1 BRA `(.L_x_12) ;  /* 0xfffffff400889947 */ /* 0x000fea000383ffff */
.L_x_7:
[----:B-1-3--:R-:W-:Y:S05]  /*1810*/  BSYNC.RECONVERGENT B0 ;  /* 0x0000000000007941 */ /* 0x00afea0003800200 */
.L_x_1:
[----:B-1----:R-:W-:Y:S05]  /*1820*/  @!P0 EXIT ;  /* 0x000000000000894d */ /* 0x002fea0003800000 */
[----:B------:R-:W0:Y:S01]  /*1830*/  I2F.U32.RP R14, 0x20 ;  /* 0x00000020000e7906 */ /* 0x000e220000209000 */
[----:B------:R-:W1:Y:S01]  /*1840*/  S2R R15, SR_TID.X ;  /* 0x00000000000f7919 */ /* 0x000e620000002100 */
[----:B------:R-:W2:Y:S01]  /*1850*/  LDC R12, c[0x0][0x364] ;  /* 0x0000d900ff0c7b82 */ /* 0x000ea20000000800 */
[----:B------:R-:W3:Y:S07]  /*1860*/  LDCU.64 UR8, c[0x0][0x390] ;  /* 0x00007200ff0877ac */ /* 0x000eee0008000a00 */
[----:B------:R-:W1:Y:S01]  /*1870*/  S2UR UR5, SR_CTAID.X ;  /* 0x00000000000579c3 */ /* 0x000e620000002500 */
[----:B0-----:R-:W0:Y:S07]  /*1880*/  MUFU.RCP R14, R14 ;  /* 0x0000000e000e7308 */ /* 0x001e2e0000001000 */
[----:B------:R-:W1:Y:S01]  /*1890*/  LDC R0, c[0x0][0x360] ;  /* 0x0000d800ff007b82 */ /* 0x000e620000000800 */
[----:B0-----:R-:W-:-:S02]  /*18a0*/  VIADD R2, R14, 0xffffffe ;  /* 0x0ffffffe0e027836 */ /* 0x001fc40000000000 */
[----:B------:R-:W0:Y:S02]  /*18b0*/  S2R R14, SR_LANEID ;  /* 0x00000000000e7919 */ /* 0x000e240000000000 */
[----:B------:R4:W5:Y:S01]  /*18c0*/  F2I.FTZ.U32.TRUNC.NTZ R3, R2 ;  /* 0x0000000200037305 */ /* 0x000962000021f000 */
[----:B-1----:R-:W-:Y:S02]  /*18d0*/  IMAD R0, R0, UR5, R15 ;  /* 0x0000000500007c24 */ /* 0x002fe4000f8e020f */
[----:B------:R-:W2:Y:S01]  /*18e0*/  S2UR UR5, SR_CTAID.Y ;  /* 0x00000000000579c3 */ /* 0x000ea20000002600 */
[----:B------:R-:W2:Y:S01]  /*18f0*/  S2R R15, SR_TID.Y ;  /* 0x00000000000f7919 */ /* 0x000ea20000002200 */
[----:B----4-:R-:W-:Y:S02]  /*1900*/  IMAD.MOV.U32 R2, RZ, RZ, RZ ;  /* 0x000000ffff027224 */ /* 0x010fe400078e00ff */
[----:B-----5:R-:W-:-:S04]  /*1910*/  IMAD.U32 R17, R3, -0x20, RZ ;  /* 0xffffffe003117824 */ /* 0x020fc800078e00ff */
[----:B------:R-:W-:-:S06]  /*1920*/  IMAD.HI.U32 R3, R3, R17, R2 ;  /* 0x0000001103037227 */ /* 0x000fcc00078e0002 */
[----:B------:R-:W-:-:S04]  /*1930*/  IMAD.HI.U32 R3, R3, R0, RZ ;  /* 0x0000000003037227 */ /* 0x000fc800078e00ff */
[----:B------:R-:W-:Y:S01]  /*1940*/  IMAD R0, R3, -0x20, R0 ;  /* 0xffffffe003007824 */ /* 0x000fe200078e0200 */
[----:B0-----:R-:W-:-:S04]  /*1950*/  SHF.R.U32.HI R2, RZ, 0x2, R14 ;  /* 0x00000002ff027819 */ /* 0x001fc8000001160e */
[----:B------:R-:W-:-:S13]  /*1960*/  ISETP.GE.U32.AND P0, PT, R0, 0x20, PT ;  /* 0x000000200000780c */ /* 0x000fda0003f06070 */
[----:B------:R-:W-:Y:S02]  /*1970*/  @P0 VIADD R0, R0, 0xffffffe0 ;  /* 0xffffffe000000836 */ /* 0x000fe40000000000 */
[----:B------:R-:W-:-:S03]  /*1980*/  @P0 VIADD R3, R3, 0x1 ;  /* 0x0000000103030836 */ /* 0x000fc60000000000 */
[----:B------:R-:W-:Y:S01]  /*1990*/  ISETP.GE.U32.AND P1, PT, R0, 0x20, PT ;  /* 0x000000200000780c */ /* 0x000fe20003f26070 */
[----:B--2---:R-:W-:Y:S02]  /*19a0*/  IMAD R0, R12, UR5, R15 ;  /* 0x000000050c007c24 */ /* 0x004fe4000f8e020f */
[----:B------:R-:W-:Y:S02]  /*19b0*/  IMAD.SHL.U32 R12, R14, 0x2, RZ ;  /* 0x000000020e0c7824 */ /* 0x000fe400078e00ff */
[----:B------:R-:W-:-:S03]  /*19c0*/  IMAD.SHL.U32 R0, R0, 0x10, RZ ;  /* 0x0000001000007824 */ /* 0x000fc600078e00ff */
[----:B------:R-:W-:Y:S01]  /*19d0*/  LOP3.LUT R12, R12, 0x6, RZ, 0xe2, !PT ;  /* 0x000000060c0c7812 */ /* 0x000fe200078ee2ff */
[----:B------:R-:W-:-:S04]  /*19e0*/  IMAD R15, R0, R13, RZ ;  /* 0x0000000d000f7224 */ /* 0x000fc800078e02ff */
[----:B------:R-:W-:Y:S01]  /*19f0*/  @P1 VIADD R3, R3, 0x1 ;  /* 0x0000000103031836 */ /* 0x000fe20000000000 */
[----:B------:R-:W-:-:S03]  /*1a00*/  SHF.R.S32.HI R17, RZ, 0x1f, R15 ;  /* 0x0000001fff117819 */ /* 0x000fc6000001140f */
[----:B------:R-:W-:Y:S02]  /*1a10*/  IMAD.SHL.U32 R0, R3, 0x10, RZ ;  /* 0x0000001003007824 */ /* 0x000fe400078e00ff */
[----:B------:R-:W-:-:S03]  /*1a20*/  IMAD.MOV.U32 R3, RZ, RZ, RZ ;  /* 0x000000ffff037224 */ /* 0x000fc600078e00ff */
[----:B------:R-:W-:Y:S01]  /*1a30*/  IADD3 R21, P0, PT, R0, R15, RZ ;  /* 0x0000000f00157210 */ /* 0x000fe20007f1e0ff */
[----:B------:R-:W-:-:S03]  /*1a40*/  IMAD.WIDE.U32 R2, R12, R13, R2 ;  /* 0x0000000d0c027225 */ /* 0x000fc600078e0002 */
[----:B------:R-:W-:Y:S01]  /*1a50*/  LEA.HI.X.SX32 R0, R0, R17, 0x1, P0 ;  /* 0x0000001100007211 */ /* 0x000fe200000f0eff */
[----:B------:R-:W-:Y:S01]  /*1a60*/  IMAD.WIDE.U32 R14, R13, 0x4, RZ ;  /* 0x000000040d0e7825 */ /* 0x000fe200078e00ff */
[----:B---3--:R-:W-:-:S04]  /*1a70*/  LEA R17, P0, R21, UR8, 0x2 ;  /* 0x0000000815117c11 */ /* 0x008fc8000f8010ff */
[----:B------:R-:W-:Y:S01]  /*1a80*/  LEA.HI.X R21, R21, UR9, R0, 0x2, P0 ;  /* 0x0000000915157c11 */ /* 0x000fe200080f1400 */
[----:B------:R-:W-:Y:S01]  /*1a90*/  IMAD.WIDE.U32 R18, R13, 0x20, R14 ;  /* 0x000000200d127825 */ /* 0x000fe200078e000e */
[----:B------:R-:W-:-:S04]  /*1aa0*/  LEA R16, P0, R2, R17, 0x2 ;  /* 0x0000001102107211 */ /* 0x000fc800078010ff */
[----:B------:R-:W-:Y:S02]  /*1ab0*/  LEA.HI.X R17, R2, R21, R3, 0x2, P0 ;  /* 0x0000001502117211 */ /* 0x000fe400000f1403 */
[-C--:B------:R-:W-:Y:S02]  /*1ac0*/  IADD3 R14, P0, PT, R14, R16.reuse, RZ ;  /* 0x000000100e0e7210 */ /* 0x080fe40007f1e0ff */
[----:B------:R-:W-:Y:S01]  /*1ad0*/  IADD3 R2, P1, PT, R18, R16, RZ ;  /* 0x0000001012027210 */ /* 0x000fe20007f3e0ff */
[----:B------:R-:W-:Y:S01]  /*1ae0*/  IMAD.WIDE.U32 R12, R13, 0x20, R16 ;  /* 0x000000200d0c7825 */ /* 0x000fe200078e0010 */
[----:B------:R-:W2:Y:S03]  /*1af0*/  LDG.E R21, desc[UR6][R16.64] ;  /* 0x0000000610157981 */ /* 0x000ea6000c1e1900 */
[--C-:B------:R-:W-:Y:S01]  /*1b00*/  IMAD.X R15, R15, 0x1, R17.reuse, P0 ;  /* 0x000000010f0f7824 */ /* 0x100fe200000e0611 */
[----:B------:R-:W3:Y:S01]  /*1b10*/  LDG.E R23, desc[UR6][R16.64+0x20] ;  /* 0x0000200610177981 */ /* 0x000ee2000c1e1900 */
[----:B------:R-:W-:-:S03]  /*1b20*/  IMAD.X R3, R19, 0x1, R17, P1 ;  /* 0x0000000113037824 */ /* 0x000fc600008e0611 */
[----:B------:R-:W4:Y:S04]  /*1b30*/  LDG.E R22, desc[UR6][R14.64] ;  /* 0x000000060e167981 */ /* 0x000f28000c1e1900 */
[----:B------:R-:W5:Y:S04]  /*1b40*/  LDG.E R24, desc[UR6][R14.64+0x20] ;  /* 0x000020060e187981 */ /* 0x000f68000c1e1900 */
[----:B------:R-:W5:Y:S04]  /*1b50*/  LDG.E R20, desc[UR6][R12.64] ;  /* 0x000000060c147981 */ /* 0x000f68000c1e1900 */
[----:B------:R-:W5:Y:S04]  /*1b60*/  LDG.E R0, desc[UR6][R2.64] ;  /* 0x0000000602007981 */ /* 0x000f68000c1e1900 */
[----:B------:R-:W5:Y:S04]  /*1b70*/  LDG.E R19, desc[UR6][R12.64+0x20] ;  /* 0x000020060c137981 */ /* 0x000f68000c1e1900 */
[----:B------:R-:W5:Y:S01]  /*1b80*/  LDG.E R18, desc[UR6][R2.64+0x20] ;  /* 0x0000200602127981 */ /* 0x000f62000c1e1900 */
[----:B------:R-:W-:Y:S05]  /*1b90*/  WARPSYNC.ALL ;  /* 0x0000000000007948 */ /* 0x000fea0003800000 */
[----:B------:R-:W2:Y:S01]  /*1ba0*/  LDCU UR5, c[0x0][0x3a8] ;  /* 0x00007500ff0577ac */ /* 0x000ea20008000800 */
[----:B------:R-:W0:Y:S01]  /*1bb0*/  LDCU UR8, c[0x0][0x3a4] ;  /* 0x00007480ff0877ac */ /* 0x000e220008000800 */
[----:B--2---:R-:W-:Y:S01]  /*1bc0*/  FMUL R21, R21, UR5 ;  /* 0x0000000515157c20 */ /* 0x004fe20008400000 */
[----:B---3--:R-:W-:-:S03]  /*1bd0*/  FMUL R23, R23, UR5 ;  /* 0x0000000517177c20 */ /* 0x008fc60008400000 */
[----:B0-----:R-:W-:Y:S01]  /*1be0*/  FFMA R21, R4, UR8, R21 ;  /* 0x0000000804157c23 */ /* 0x001fe20008000015 */
[----:B----4-:R-:W-:Y:S01]  /*1bf0*/  FMUL R22, R22, UR5 ;  /* 0x0000000516167c20 */ /* 0x010fe20008400000 */
[----:B------:R-:W-:Y:S01]  /*1c00*/  FFMA R23, R6, UR8, R23 ;  /* 0x0000000806177c23 */ /* 0x000fe20008000017 */
[----:B-----5:R-:W-:Y:S02]  /*1c10*/  FMUL R24, R24, UR5 ;  /* 0x0000000518187c20 */ /* 0x020fe40008400000 */
[----:B------:R-:W-:Y:S01]  /*1c20*/  FFMA R5, R5, UR8, R22 ;  /* 0x0000000805057c23 */ /* 0x000fe20008000016 */
[----:B------:R-:W-:Y:S01]  /*1c30*/  FMUL R25, R20, UR5 ;  /* 0x0000000514197c20 */ /* 0x000fe20008400000 */
[----:B------:R-:W-:Y:S01]  /*1c40*/  FFMA R7, R7, UR8, R24 ;  /* 0x0000000807077c23 */ /* 0x000fe20008000018 */
[----:B------:R-:W-:Y:S02]  /*1c50*/  FMUL R0, R0, UR5 ;  /* 0x0000000500007c20 */ /* 0x000fe40008400000 */
[----:B------:R-:W-:Y:S01]  /*1c60*/  FFMA R25, R8, UR8, R25 ;  /* 0x0000000808197c23 */ /* 0x000fe20008000019 */
[----:B------:R-:W-:Y:S01]  /*1c70*/  FMUL R19, R19, UR5 ;  /* 0x0000000513137c20 */ /* 0x000fe20008400000 */
[----:B------:R-:W-:Y:S01]  /*1c80*/  FFMA R9, R9, UR8, R0 ;  /* 0x0000000809097c23 */ /* 0x000fe20008000000 */
[----:B------:R-:W-:Y:S01]  /*1c90*/  STG.E desc[UR6][R16.64], R21 ;  /* 0x0000001510007986 */ /* 0x000fe2000c101906 */
[----:B------:R-:W-:Y:S01]  /*1ca0*/  FMUL R18, R18, UR5 ;  /* 0x0000000512127c20 */ /* 0x000fe20008400000 */
[----:B------:R-:W-:-:S02]  /*1cb0*/  FFMA R19, R10, UR8, R19 ;  /* 0x000000080a137c23 */ /* 0x000fc40008000013 */
[----:B------:R-:W-:Y:S01]  /*1cc0*/  STG.E desc[UR6][R14.64], R5 ;  /* 0x000000050e007986 */ /* 0x000fe2000c101906 */
[----:B------:R-:W-:-:S03]  /*1cd0*/  FFMA R11, R11, UR8, R18 ;  /* 0x000000080b0b7c23 */ /* 0x000fc60008000012 */
[----:B------:R-:W-:Y:S04]  /*1ce0*/  STG.E desc[UR6][R16.64+0x20], R23 ;  /* 0x0000201710007986 */ /* 0x000fe8000c101906 */
[----:B------:R-:W-:Y:S04]  /*1cf0*/  STG.E desc[UR6][R14.64+0x20], R7 ;  /* 0x000020070e007986 */ /* 0x000fe8000c101906 */
[----:B------:R-:W-:Y:S04]  /*1d00*/  STG.E desc[UR6][R12.64], R25 ;  /* 0x000000190c007986 */ /* 0x000fe8000c101906 */
[----:B------:R-:W-:Y:S04]  /*1d10*/  STG.E desc[UR6][R2.64], R9 ;  /* 0x0000000902007986 */ /* 0x000fe8000c101906 */
[----:B------:R-:W-:Y:S04]  /*1d20*/  STG.E desc[UR6][R12.64+0x20], R19 ;  /* 0x000020130c007986 */ /* 0x000fe8000c101906 */
[----:B------:R-:W-:Y:S01]  /*1d30*/  STG.E desc[UR6][R2.64+0x20], R11 ;  /* 0x0000200b02007986 */ /* 0x000fe2000c101906 */
[----:B------:R-:W-:Y:S05]  /*1d40*/  EXIT ;  /* 0x000000000000794d */ /* 0x000fea0003800000 */
.L_x_13:
        /* <DEDUP_REMOVED lines=11> */
.L_x_15:


//--------------------- .nv.shared.reserved.0     --------------------------
	.section	.nv.shared.reserved.0,"aw",@nobits
	.weak		__nv_reservedSMEM_offset_0_alias
	.size		__nv_reservedSMEM_offset_0_alias, 0, 64
	.other		__nv_reservedSMEM_offset_0_alias,@"STO_CUDA_RESERVED_SHARED STV_DEFAULT"
__nv_reservedSMEM_offset_0_alias:
	.zero		0
	.zero		64


//--------------------- .nv.constant0._Z17convertFp32ToFp16P6__halfPfi --------------------------
	.section	.nv.constant0._Z17convertFp32ToFp16P6__halfPfi,"a",@progbits
	.sectionflags	@""
	.align	4
.nv.constant0._Z17convertFp32ToFp16P6__halfPfi:
	.zero		916


//--------------------- .nv.constant0._Z12wmma_exampleP6__halfS0_Pfiiiff --------------------------
	.section	.nv.constant0._Z12wmma_exampleP6__halfS0_Pfiiiff,"a",@progbits
	.sectionflags	@""
	.align	4
.nv.constant0._Z12wmma_exampleP6__halfS0_Pfiiiff:
	.zero		940


//--------------------- SYMBOLS --------------------------

	.type		.nv.reservedSmem.offset0,@object
	.size		.nv.reservedSmem.offset0,0x4
